//
// Generated by NVIDIA NVVM Compiler
//
// Compiler Build ID: CL-36424714
// Cuda compilation tools, release 13.0, V13.0.88
// Based on NVVM 20.0.0
//

.version 9.0
.target sm_100
.address_size 64

	// .globl	producer_consumer_sanity
.extern .func  (.param .b32 func_retval0) vprintf
(
	.param .b64 vprintf_param_0,
	.param .b64 vprintf_param_1
)
;
// _ZZ24producer_consumer_sanityE6arrive has been demoted
// _ZZ24producer_consumer_sanityE6finish has been demoted
// _ZZ24producer_consumer_sanityE12token_arrive has been demoted
// _ZZ24producer_consumer_sanityE12token_finish has been demoted
.global .align 1 .b8 $str[13] = {100, 111, 110, 101, 32, 48, 32, 108, 111, 97, 100, 10};
.global .align 1 .b8 $str$1[15] = {98, 101, 103, 105, 110, 32, 37, 100, 32, 108, 111, 97, 100, 10};
.global .align 1 .b8 $str$2[14] = {100, 111, 110, 101, 32, 37, 100, 32, 108, 111, 97, 100, 10};
.global .align 1 .b8 $str$3[51] = {67, 111, 110, 115, 117, 109, 101, 114, 32, 105, 116, 101, 114, 32, 37, 100, 58, 32, 115, 116, 97, 114, 116, 105, 110, 103, 44, 32, 119, 105, 108, 108, 32, 115, 101, 116, 32, 116, 111, 107, 101, 110, 95, 102, 105, 110, 105, 115, 104, 10};
.global .align 1 .b8 $str$4[54] = {67, 111, 110, 115, 117, 109, 101, 114, 32, 105, 116, 101, 114, 32, 37, 100, 58, 32, 102, 105, 110, 105, 115, 104, 101, 100, 44, 32, 115, 101, 116, 32, 116, 111, 107, 101, 110, 95, 102, 105, 110, 105, 115, 104, 32, 61, 32, 48, 120, 37, 108, 120, 10};

.visible .entry producer_consumer_sanity()
{
	.local .align 16 .b8 	__local_depot0[16];
	.reg .b64 	%SP;
	.reg .b64 	%SPL;
	.reg .pred 	%p<24>;
	.reg .b32 	%r<191>;
	.reg .b64 	%rd<160>;
	// demoted variable
	.shared .align 8 .u64 _ZZ24producer_consumer_sanityE6arrive;
	// demoted variable
	.shared .align 8 .u64 _ZZ24producer_consumer_sanityE6finish;
	// demoted variable
	.shared .align 8 .u64 _ZZ24producer_consumer_sanityE12token_arrive;
	// demoted variable
	.shared .align 8 .u64 _ZZ24producer_consumer_sanityE12token_finish;
	mov.u64 	%SPL, __local_depot0;
	cvta.local.u64 	%SP, %SPL;
	add.u64 	%rd21, %SP, 0;
	add.u64 	%rd1, %SPL, 0;
	mov.u32 	%r1, %tid.x;
	setp.ne.s32 	%p1, %r1, 0;
	@%p1 bra 	$L__BB0_2;
	mov.u32 	%r2, _ZZ24producer_consumer_sanityE6arrive;
	mov.b32 	%r5, 1;
	// begin inline asm
	mbarrier.init.shared.b64 [%r2], %r5;
	
	// end inline asm
	mov.u32 	%r4, _ZZ24producer_consumer_sanityE6finish;
	// begin inline asm
	mbarrier.init.shared.b64 [%r4], %r5;
	
	// end inline asm
	mov.b32 	%r9, 16;
	// begin inline asm
	mbarrier.arrive.expect_tx.shared::cta.b64 %rd22, [%r2], %r9;
	
	// end inline asm
	st.shared.u64 	[_ZZ24producer_consumer_sanityE12token_arrive], %rd22;
	// begin inline asm
	mbarrier.complete_tx.shared::cta.b64 [%r2], %r9;
	
	// end inline asm
	mov.u64 	%rd23, $str;
	cvta.global.u64 	%rd24, %rd23;
	{ // callseq 0, 0
	.param .b64 param0;
	st.param.b64 	[param0], %rd24;
	.param .b64 param1;
	st.param.b64 	[param1], 0;
	.param .b32 retval0;
	call.uni (retval0), 
	vprintf, 
	(
	param0, 
	param1
	);
	ld.param.b32 	%r10, [retval0];
	} // callseq 0
	mov.b64 	%rd25, -1;
	st.shared.u64 	[_ZZ24producer_consumer_sanityE12token_finish], %rd25;
	mov.b64 	%rd26, 0;
	st.shared.u64 	[_ZZ24producer_consumer_sanityE12token_arrive], %rd26;
$L__BB0_2:
	bar.sync 	0;
	setp.gt.u32 	%p2, %r1, 31;
	@%p2 bra 	$L__BB0_24;
	setp.ne.s32 	%p14, %r1, 0;
	@%p14 bra 	$L__BB0_23;
	ld.shared.u64 	%rd2, [_ZZ24producer_consumer_sanityE12token_finish];
	mov.u32 	%r93, _ZZ24producer_consumer_sanityE6finish;
$L__BB0_5:
	// begin inline asm
	{ .reg .pred p;            
	   mbarrier.test_wait.shared::cta.b64 p, [%r93], %rd2; 
	   selp.u32 %r92, 1, 0, p;   
	}              
	
	// end inline asm
	setp.eq.s32 	%p15, %r92, 0;
	@%p15 bra 	$L__BB0_5;
	mov.b32 	%r98, 1;
	st.local.u32 	[%rd1], %r98;
	mov.u64 	%rd99, $str$1;
	cvta.global.u64 	%rd100, %rd99;
	{ // callseq 21, 0
	.param .b64 param0;
	st.param.b64 	[param0], %rd100;
	.param .b64 param1;
	st.param.b64 	[param1], %rd21;
	.param .b32 retval0;
	call.uni (retval0), 
	vprintf, 
	(
	param0, 
	param1
	);
	ld.param.b32 	%r99, [retval0];
	} // callseq 21
	mov.u32 	%r94, _ZZ24producer_consumer_sanityE6arrive;
	mov.b32 	%r97, 16;
	// begin inline asm
	mbarrier.arrive.expect_tx.shared::cta.b64 %rd98, [%r94], %r97;
	
	// end inline asm
	st.shared.u64 	[_ZZ24producer_consumer_sanityE12token_arrive], %rd98;
	// begin inline asm
	mbarrier.complete_tx.shared::cta.b64 [%r94], %r97;
	
	// end inline asm
	st.local.u32 	[%rd1], %r98;
	mov.u64 	%rd102, $str$2;
	cvta.global.u64 	%rd103, %rd102;
	{ // callseq 22, 0
	.param .b64 param0;
	st.param.b64 	[param0], %rd103;
	.param .b64 param1;
	st.param.b64 	[param1], %rd21;
	.param .b32 retval0;
	call.uni (retval0), 
	vprintf, 
	(
	param0, 
	param1
	);
	ld.param.b32 	%r101, [retval0];
	} // callseq 22
	ld.shared.u64 	%rd3, [_ZZ24producer_consumer_sanityE12token_finish];
$L__BB0_7:
	// begin inline asm
	{ .reg .pred p;            
	   mbarrier.test_wait.shared::cta.b64 p, [%r93], %rd3; 
	   selp.u32 %r103, 1, 0, p;   
	}              
	
	// end inline asm
	setp.eq.s32 	%p16, %r103, 0;
	@%p16 bra 	$L__BB0_7;
	mov.b32 	%r109, 2;
	st.local.u32 	[%rd1], %r109;
	cvta.global.u64 	%rd107, %rd99;
	{ // callseq 23, 0
	.param .b64 param0;
	st.param.b64 	[param0], %rd107;
	.param .b64 param1;
	st.param.b64 	[param1], %rd21;
	.param .b32 retval0;
	call.uni (retval0), 
	vprintf, 
	(
	param0, 
	param1
	);
	ld.param.b32 	%r110, [retval0];
	} // callseq 23
	mov.b32 	%r108, 16;
	// begin inline asm
	mbarrier.arrive.expect_tx.shared::cta.b64 %rd105, [%r94], %r108;
	
	// end inline asm
	st.shared.u64 	[_ZZ24producer_consumer_sanityE12token_arrive], %rd105;
	// begin inline asm
	mbarrier.complete_tx.shared::cta.b64 [%r94], %r108;
	
	// end inline asm
	st.local.u32 	[%rd1], %r109;
	cvta.global.u64 	%rd110, %rd102;
	{ // callseq 24, 0
	.param .b64 param0;
	st.param.b64 	[param0], %rd110;
	.param .b64 param1;
	st.param.b64 	[param1], %rd21;
	.param .b32 retval0;
	call.uni (retval0), 
	vprintf, 
	(
	param0, 
	param1
	);
	ld.param.b32 	%r112, [retval0];
	} // callseq 24
	ld.shared.u64 	%rd4, [_ZZ24producer_consumer_sanityE12token_finish];
$L__BB0_9:
	// begin inline asm
	{ .reg .pred p;            
	   mbarrier.test_wait.shared::cta.b64 p, [%r93], %rd4; 
	   selp.u32 %r114, 1, 0, p;   
	}              
	
	// end inline asm
	setp.eq.s32 	%p17, %r114, 0;
	@%p17 bra 	$L__BB0_9;
	mov.b32 	%r120, 3;
	st.local.u32 	[%rd1], %r120;
	cvta.global.u64 	%rd114, %rd99;
	{ // callseq 25, 0
	.param .b64 param0;
	st.param.b64 	[param0], %rd114;
	.param .b64 param1;
	st.param.b64 	[param1], %rd21;
	.param .b32 retval0;
	call.uni (retval0), 
	vprintf, 
	(
	param0, 
	param1
	);
	ld.param.b32 	%r121, [retval0];
	} // callseq 25
	mov.b32 	%r119, 16;
	// begin inline asm
	mbarrier.arrive.expect_tx.shared::cta.b64 %rd112, [%r94], %r119;
	
	// end inline asm
	st.shared.u64 	[_ZZ24producer_consumer_sanityE12token_arrive], %rd112;
	// begin inline asm
	mbarrier.complete_tx.shared::cta.b64 [%r94], %r119;
	
	// end inline asm
	st.local.u32 	[%rd1], %r120;
	cvta.global.u64 	%rd117, %rd102;
	{ // callseq 26, 0
	.param .b64 param0;
	st.param.b64 	[param0], %rd117;
	.param .b64 param1;
	st.param.b64 	[param1], %rd21;
	.param .b32 retval0;
	call.uni (retval0), 
	vprintf, 
	(
	param0, 
	param1
	);
	ld.param.b32 	%r123, [retval0];
	} // callseq 26
	ld.shared.u64 	%rd5, [_ZZ24producer_consumer_sanityE12token_finish];
$L__BB0_11:
	// begin inline asm
	{ .reg .pred p;            
	   mbarrier.test_wait.shared::cta.b64 p, [%r93], %rd5; 
	   selp.u32 %r125, 1, 0, p;   
	}              
	
	// end inline asm
	setp.eq.s32 	%p18, %r125, 0;
	@%p18 bra 	$L__BB0_11;
	mov.b32 	%r131, 4;
	st.local.u32 	[%rd1], %r131;
	cvta.global.u64 	%rd121, %rd99;
	{ // callseq 27, 0
	.param .b64 param0;
	st.param.b64 	[param0], %rd121;
	.param .b64 param1;
	st.param.b64 	[param1], %rd21;
	.param .b32 retval0;
	call.uni (retval0), 
	vprintf, 
	(
	param0, 
	param1
	);
	ld.param.b32 	%r132, [retval0];
	} // callseq 27
	mov.b32 	%r130, 16;
	// begin inline asm
	mbarrier.arrive.expect_tx.shared::cta.b64 %rd119, [%r94], %r130;
	
	// end inline asm
	st.shared.u64 	[_ZZ24producer_consumer_sanityE12token_arrive], %rd119;
	// begin inline asm
	mbarrier.complete_tx.shared::cta.b64 [%r94], %r130;
	
	// end inline asm
	st.local.u32 	[%rd1], %r131;
	cvta.global.u64 	%rd124, %rd102;
	{ // callseq 28, 0
	.param .b64 param0;
	st.param.b64 	[param0], %rd124;
	.param .b64 param1;
	st.param.b64 	[param1], %rd21;
	.param .b32 retval0;
	call.uni (retval0), 
	vprintf, 
	(
	param0, 
	param1
	);
	ld.param.b32 	%r134, [retval0];
	} // callseq 28
	ld.shared.u64 	%rd6, [_ZZ24producer_consumer_sanityE12token_finish];
$L__BB0_13:
	// begin inline asm
	{ .reg .pred p;            
	   mbarrier.test_wait.shared::cta.b64 p, [%r93], %rd6; 
	   selp.u32 %r136, 1, 0, p;   
	}              
	
	// end inline asm
	setp.eq.s32 	%p19, %r136, 0;
	@%p19 bra 	$L__BB0_13;
	mov.b32 	%r142, 5;
	st.local.u32 	[%rd1], %r142;
	cvta.global.u64 	%rd128, %rd99;
	{ // callseq 29, 0
	.param .b64 param0;
	st.param.b64 	[param0], %rd128;
	.param .b64 param1;
	st.param.b64 	[param1], %rd21;
	.param .b32 retval0;
	call.uni (retval0), 
	vprintf, 
	(
	param0, 
	param1
	);
	ld.param.b32 	%r143, [retval0];
	} // callseq 29
	mov.b32 	%r141, 16;
	// begin inline asm
	mbarrier.arrive.expect_tx.shared::cta.b64 %rd126, [%r94], %r141;
	
	// end inline asm
	st.shared.u64 	[_ZZ24producer_consumer_sanityE12token_arrive], %rd126;
	// begin inline asm
	mbarrier.complete_tx.shared::cta.b64 [%r94], %r141;
	
	// end inline asm
	st.local.u32 	[%rd1], %r142;
	cvta.global.u64 	%rd131, %rd102;
	{ // callseq 30, 0
	.param .b64 param0;
	st.param.b64 	[param0], %rd131;
	.param .b64 param1;
	st.param.b64 	[param1], %rd21;
	.param .b32 retval0;
	call.uni (retval0), 
	vprintf, 
	(
	param0, 
	param1
	);
	ld.param.b32 	%r145, [retval0];
	} // callseq 30
	ld.shared.u64 	%rd7, [_ZZ24producer_consumer_sanityE12token_finish];
$L__BB0_15:
	// begin inline asm
	{ .reg .pred p;            
	   mbarrier.test_wait.shared::cta.b64 p, [%r93], %rd7; 
	   selp.u32 %r147, 1, 0, p;   
	}              
	
	// end inline asm
	setp.eq.s32 	%p20, %r147, 0;
	@%p20 bra 	$L__BB0_15;
	mov.b32 	%r153, 6;
	st.local.u32 	[%rd1], %r153;
	cvta.global.u64 	%rd135, %rd99;
	{ // callseq 31, 0
	.param .b64 param0;
	st.param.b64 	[param0], %rd135;
	.param .b64 param1;
	st.param.b64 	[param1], %rd21;
	.param .b32 retval0;
	call.uni (retval0), 
	vprintf, 
	(
	param0, 
	param1
	);
	ld.param.b32 	%r154, [retval0];
	} // callseq 31
	mov.b32 	%r152, 16;
	// begin inline asm
	mbarrier.arrive.expect_tx.shared::cta.b64 %rd133, [%r94], %r152;
	
	// end inline asm
	st.shared.u64 	[_ZZ24producer_consumer_sanityE12token_arrive], %rd133;
	// begin inline asm
	mbarrier.complete_tx.shared::cta.b64 [%r94], %r152;
	
	// end inline asm
	st.local.u32 	[%rd1], %r153;
	cvta.global.u64 	%rd138, %rd102;
	{ // callseq 32, 0
	.param .b64 param0;
	st.param.b64 	[param0], %rd138;
	.param .b64 param1;
	st.param.b64 	[param1], %rd21;
	.param .b32 retval0;
	call.uni (retval0), 
	vprintf, 
	(
	param0, 
	param1
	);
	ld.param.b32 	%r156, [retval0];
	} // callseq 32
	ld.shared.u64 	%rd8, [_ZZ24producer_consumer_sanityE12token_finish];
$L__BB0_17:
	// begin inline asm
	{ .reg .pred p;            
	   mbarrier.test_wait.shared::cta.b64 p, [%r93], %rd8; 
	   selp.u32 %r158, 1, 0, p;   
	}              
	
	// end inline asm
	setp.eq.s32 	%p21, %r158, 0;
	@%p21 bra 	$L__BB0_17;
	mov.b32 	%r164, 7;
	st.local.u32 	[%rd1], %r164;
	cvta.global.u64 	%rd142, %rd99;
	{ // callseq 33, 0
	.param .b64 param0;
	st.param.b64 	[param0], %rd142;
	.param .b64 param1;
	st.param.b64 	[param1], %rd21;
	.param .b32 retval0;
	call.uni (retval0), 
	vprintf, 
	(
	param0, 
	param1
	);
	ld.param.b32 	%r165, [retval0];
	} // callseq 33
	mov.b32 	%r163, 16;
	// begin inline asm
	mbarrier.arrive.expect_tx.shared::cta.b64 %rd140, [%r94], %r163;
	
	// end inline asm
	st.shared.u64 	[_ZZ24producer_consumer_sanityE12token_arrive], %rd140;
	// begin inline asm
	mbarrier.complete_tx.shared::cta.b64 [%r94], %r163;
	
	// end inline asm
	st.local.u32 	[%rd1], %r164;
	cvta.global.u64 	%rd145, %rd102;
	{ // callseq 34, 0
	.param .b64 param0;
	st.param.b64 	[param0], %rd145;
	.param .b64 param1;
	st.param.b64 	[param1], %rd21;
	.param .b32 retval0;
	call.uni (retval0), 
	vprintf, 
	(
	param0, 
	param1
	);
	ld.param.b32 	%r167, [retval0];
	} // callseq 34
	ld.shared.u64 	%rd9, [_ZZ24producer_consumer_sanityE12token_finish];
$L__BB0_19:
	// begin inline asm
	{ .reg .pred p;            
	   mbarrier.test_wait.shared::cta.b64 p, [%r93], %rd9; 
	   selp.u32 %r169, 1, 0, p;   
	}              
	
	// end inline asm
	setp.eq.s32 	%p22, %r169, 0;
	@%p22 bra 	$L__BB0_19;
	mov.b32 	%r175, 8;
	st.local.u32 	[%rd1], %r175;
	cvta.global.u64 	%rd149, %rd99;
	{ // callseq 35, 0
	.param .b64 param0;
	st.param.b64 	[param0], %rd149;
	.param .b64 param1;
	st.param.b64 	[param1], %rd21;
	.param .b32 retval0;
	call.uni (retval0), 
	vprintf, 
	(
	param0, 
	param1
	);
	ld.param.b32 	%r176, [retval0];
	} // callseq 35
	mov.b32 	%r174, 16;
	// begin inline asm
	mbarrier.arrive.expect_tx.shared::cta.b64 %rd147, [%r94], %r174;
	
	// end inline asm
	st.shared.u64 	[_ZZ24producer_consumer_sanityE12token_arrive], %rd147;
	// begin inline asm
	mbarrier.complete_tx.shared::cta.b64 [%r94], %r174;
	
	// end inline asm
	st.local.u32 	[%rd1], %r175;
	cvta.global.u64 	%rd152, %rd102;
	{ // callseq 36, 0
	.param .b64 param0;
	st.param.b64 	[param0], %rd152;
	.param .b64 param1;
	st.param.b64 	[param1], %rd21;
	.param .b32 retval0;
	call.uni (retval0), 
	vprintf, 
	(
	param0, 
	param1
	);
	ld.param.b32 	%r178, [retval0];
	} // callseq 36
	ld.shared.u64 	%rd10, [_ZZ24producer_consumer_sanityE12token_finish];
$L__BB0_21:
	// begin inline asm
	{ .reg .pred p;            
	   mbarrier.test_wait.shared::cta.b64 p, [%r93], %rd10; 
	   selp.u32 %r180, 1, 0, p;   
	}              
	
	// end inline asm
	setp.eq.s32 	%p23, %r180, 0;
	@%p23 bra 	$L__BB0_21;
	mov.b32 	%r186, 9;
	st.local.u32 	[%rd1], %r186;
	cvta.global.u64 	%rd156, %rd99;
	{ // callseq 37, 0
	.param .b64 param0;
	st.param.b64 	[param0], %rd156;
	.param .b64 param1;
	st.param.b64 	[param1], %rd21;
	.param .b32 retval0;
	call.uni (retval0), 
	vprintf, 
	(
	param0, 
	param1
	);
	ld.param.b32 	%r187, [retval0];
	} // callseq 37
	mov.b32 	%r185, 16;
	// begin inline asm
	mbarrier.arrive.expect_tx.shared::cta.b64 %rd154, [%r94], %r185;
	
	// end inline asm
	st.shared.u64 	[_ZZ24producer_consumer_sanityE12token_arrive], %rd154;
	// begin inline asm
	mbarrier.complete_tx.shared::cta.b64 [%r94], %r185;
	
	// end inline asm
	st.local.u32 	[%rd1], %r186;
	cvta.global.u64 	%rd159, %rd102;
	{ // callseq 38, 0
	.param .b64 param0;
	st.param.b64 	[param0], %rd159;
	.param .b64 param1;
	st.param.b64 	[param1], %rd21;
	.param .b32 retval0;
	call.uni (retval0), 
	vprintf, 
	(
	param0, 
	param1
	);
	ld.param.b32 	%r189, [retval0];
	} // callseq 38
$L__BB0_23:
	bar.sync 	0;
	bra.uni 	$L__BB0_47;
$L__BB0_24:
	setp.ne.s32 	%p3, %r1, 32;
	@%p3 bra 	$L__BB0_46;
	ld.shared.u64 	%rd11, [_ZZ24producer_consumer_sanityE12token_arrive];
	mov.u32 	%r13, _ZZ24producer_consumer_sanityE6arrive;
$L__BB0_26:
	// begin inline asm
	{ .reg .pred p;            
	   mbarrier.test_wait.shared::cta.b64 p, [%r13], %rd11; 
	   selp.u32 %r12, 1, 0, p;   
	}              
	
	// end inline asm
	setp.eq.s32 	%p4, %r12, 0;
	@%p4 bra 	$L__BB0_26;
	mov.b32 	%r15, 0;
	st.local.u32 	[%rd1], %r15;
	mov.u64 	%rd29, $str$3;
	cvta.global.u64 	%rd30, %rd29;
	{ // callseq 1, 0
	.param .b64 param0;
	st.param.b64 	[param0], %rd30;
	.param .b64 param1;
	st.param.b64 	[param1], %rd21;
	.param .b32 retval0;
	call.uni (retval0), 
	vprintf, 
	(
	param0, 
	param1
	);
	ld.param.b32 	%r16, [retval0];
	} // callseq 1
	mov.u32 	%r14, _ZZ24producer_consumer_sanityE6finish;
	// begin inline asm
	mbarrier.arrive.shared.b64 %rd28, [%r14];
	
	// end inline asm
	st.shared.u64 	[_ZZ24producer_consumer_sanityE12token_finish], %rd28;
	st.local.u32 	[%rd1], %r15;
	st.local.u64 	[%rd1+8], %rd28;
	mov.u64 	%rd32, $str$4;
	cvta.global.u64 	%rd33, %rd32;
	{ // callseq 2, 0
	.param .b64 param0;
	st.param.b64 	[param0], %rd33;
	.param .b64 param1;
	st.param.b64 	[param1], %rd21;
	.param .b32 retval0;
	call.uni (retval0), 
	vprintf, 
	(
	param0, 
	param1
	);
	ld.param.b32 	%r18, [retval0];
	} // callseq 2
	ld.shared.u64 	%rd12, [_ZZ24producer_consumer_sanityE12token_arrive];
$L__BB0_28:
	// begin inline asm
	{ .reg .pred p;            
	   mbarrier.test_wait.shared::cta.b64 p, [%r13], %rd12; 
	   selp.u32 %r20, 1, 0, p;   
	}              
	
	// end inline asm
	setp.eq.s32 	%p5, %r20, 0;
	@%p5 bra 	$L__BB0_28;
	mov.b32 	%r23, 1;
	st.local.u32 	[%rd1], %r23;
	cvta.global.u64 	%rd37, %rd29;
	{ // callseq 3, 0
	.param .b64 param0;
	st.param.b64 	[param0], %rd37;
	.param .b64 param1;
	st.param.b64 	[param1], %rd21;
	.param .b32 retval0;
	call.uni (retval0), 
	vprintf, 
	(
	param0, 
	param1
	);
	ld.param.b32 	%r24, [retval0];
	} // callseq 3
	// begin inline asm
	mbarrier.arrive.shared.b64 %rd35, [%r14];
	
	// end inline asm
	st.shared.u64 	[_ZZ24producer_consumer_sanityE12token_finish], %rd35;
	st.local.u32 	[%rd1], %r23;
	st.local.u64 	[%rd1+8], %rd35;
	cvta.global.u64 	%rd40, %rd32;
	{ // callseq 4, 0
	.param .b64 param0;
	st.param.b64 	[param0], %rd40;
	.param .b64 param1;
	st.param.b64 	[param1], %rd21;
	.param .b32 retval0;
	call.uni (retval0), 
	vprintf, 
	(
	param0, 
	param1
	);
	ld.param.b32 	%r26, [retval0];
	} // callseq 4
	ld.shared.u64 	%rd13, [_ZZ24producer_consumer_sanityE12token_arrive];
$L__BB0_30:
	// begin inline asm
	{ .reg .pred p;            
	   mbarrier.test_wait.shared::cta.b64 p, [%r13], %rd13; 
	   selp.u32 %r28, 1, 0, p;   
	}              
	
	// end inline asm
	setp.eq.s32 	%p6, %r28, 0;
	@%p6 bra 	$L__BB0_30;
	mov.b32 	%r31, 2;
	st.local.u32 	[%rd1], %r31;
	cvta.global.u64 	%rd44, %rd29;
	{ // callseq 5, 0
	.param .b64 param0;
	st.param.b64 	[param0], %rd44;
	.param .b64 param1;
	st.param.b64 	[param1], %rd21;
	.param .b32 retval0;
	call.uni (retval0), 
	vprintf, 
	(
	param0, 
	param1
	);
	ld.param.b32 	%r32, [retval0];
	} // callseq 5
	// begin inline asm
	mbarrier.arrive.shared.b64 %rd42, [%r14];
	
	// end inline asm
	st.shared.u64 	[_ZZ24producer_consumer_sanityE12token_finish], %rd42;
	st.local.u32 	[%rd1], %r31;
	st.local.u64 	[%rd1+8], %rd42;
	cvta.global.u64 	%rd47, %rd32;
	{ // callseq 6, 0
	.param .b64 param0;
	st.param.b64 	[param0], %rd47;
	.param .b64 param1;
	st.param.b64 	[param1], %rd21;
	.param .b32 retval0;
	call.uni (retval0), 
	vprintf, 
	(
	param0, 
	param1
	);
	ld.param.b32 	%r34, [retval0];
	} // callseq 6
	ld.shared.u64 	%rd14, [_ZZ24producer_consumer_sanityE12token_arrive];
$L__BB0_32:
	// begin inline asm
	{ .reg .pred p;            
	   mbarrier.test_wait.shared::cta.b64 p, [%r13], %rd14; 
	   selp.u32 %r36, 1, 0, p;   
	}              
	
	// end inline asm
	setp.eq.s32 	%p7, %r36, 0;
	@%p7 bra 	$L__BB0_32;
	mov.b32 	%r39, 3;
	st.local.u32 	[%rd1], %r39;
	cvta.global.u64 	%rd51, %rd29;
	{ // callseq 7, 0
	.param .b64 param0;
	st.param.b64 	[param0], %rd51;
	.param .b64 param1;
	st.param.b64 	[param1], %rd21;
	.param .b32 retval0;
	call.uni (retval0), 
	vprintf, 
	(
	param0, 
	param1
	);
	ld.param.b32 	%r40, [retval0];
	} // callseq 7
	// begin inline asm
	mbarrier.arrive.shared.b64 %rd49, [%r14];
	
	// end inline asm
	st.shared.u64 	[_ZZ24producer_consumer_sanityE12token_finish], %rd49;
	st.local.u32 	[%rd1], %r39;
	st.local.u64 	[%rd1+8], %rd49;
	cvta.global.u64 	%rd54, %rd32;
	{ // callseq 8, 0
	.param .b64 param0;
	st.param.b64 	[param0], %rd54;
	.param .b64 param1;
	st.param.b64 	[param1], %rd21;
	.param .b32 retval0;
	call.uni (retval0), 
	vprintf, 
	(
	param0, 
	param1
	);
	ld.param.b32 	%r42, [retval0];
	} // callseq 8
	ld.shared.u64 	%rd15, [_ZZ24producer_consumer_sanityE12token_arrive];
$L__BB0_34:
	// begin inline asm
	{ .reg .pred p;            
	   mbarrier.test_wait.shared::cta.b64 p, [%r13], %rd15; 
	   selp.u32 %r44, 1, 0, p;   
	}              
	
	// end inline asm
	setp.eq.s32 	%p8, %r44, 0;
	@%p8 bra 	$L__BB0_34;
	mov.b32 	%r47, 4;
	st.local.u32 	[%rd1], %r47;
	cvta.global.u64 	%rd58, %rd29;
	{ // callseq 9, 0
	.param .b64 param0;
	st.param.b64 	[param0], %rd58;
	.param .b64 param1;
	st.param.b64 	[param1], %rd21;
	.param .b32 retval0;
	call.uni (retval0), 
	vprintf, 
	(
	param0, 
	param1
	);
	ld.param.b32 	%r48, [retval0];
	} // callseq 9
	// begin inline asm
	mbarrier.arrive.shared.b64 %rd56, [%r14];
	
	// end inline asm
	st.shared.u64 	[_ZZ24producer_consumer_sanityE12token_finish], %rd56;
	st.local.u32 	[%rd1], %r47;
	st.local.u64 	[%rd1+8], %rd56;
	cvta.global.u64 	%rd61, %rd32;
	{ // callseq 10, 0
	.param .b64 param0;
	st.param.b64 	[param0], %rd61;
	.param .b64 param1;
	st.param.b64 	[param1], %rd21;
	.param .b32 retval0;
	call.uni (retval0), 
	vprintf, 
	(
	param0, 
	param1
	);
	ld.param.b32 	%r50, [retval0];
	} // callseq 10
	ld.shared.u64 	%rd16, [_ZZ24producer_consumer_sanityE12token_arrive];
$L__BB0_36:
	// begin inline asm
	{ .reg .pred p;            
	   mbarrier.test_wait.shared::cta.b64 p, [%r13], %rd16; 
	   selp.u32 %r52, 1, 0, p;   
	}              
	
	// end inline asm
	setp.eq.s32 	%p9, %r52, 0;
	@%p9 bra 	$L__BB0_36;
	mov.b32 	%r55, 5;
	st.local.u32 	[%rd1], %r55;
	cvta.global.u64 	%rd65, %rd29;
	{ // callseq 11, 0
	.param .b64 param0;
	st.param.b64 	[param0], %rd65;
	.param .b64 param1;
	st.param.b64 	[param1], %rd21;
	.param .b32 retval0;
	call.uni (retval0), 
	vprintf, 
	(
	param0, 
	param1
	);
	ld.param.b32 	%r56, [retval0];
	} // callseq 11
	// begin inline asm
	mbarrier.arrive.shared.b64 %rd63, [%r14];
	
	// end inline asm
	st.shared.u64 	[_ZZ24producer_consumer_sanityE12token_finish], %rd63;
	st.local.u32 	[%rd1], %r55;
	st.local.u64 	[%rd1+8], %rd63;
	cvta.global.u64 	%rd68, %rd32;
	{ // callseq 12, 0
	.param .b64 param0;
	st.param.b64 	[param0], %rd68;
	.param .b64 param1;
	st.param.b64 	[param1], %rd21;
	.param .b32 retval0;
	call.uni (retval0), 
	vprintf, 
	(
	param0, 
	param1
	);
	ld.param.b32 	%r58, [retval0];
	} // callseq 12
	ld.shared.u64 	%rd17, [_ZZ24producer_consumer_sanityE12token_arrive];
$L__BB0_38:
	// begin inline asm
	{ .reg .pred p;            
	   mbarrier.test_wait.shared::cta.b64 p, [%r13], %rd17; 
	   selp.u32 %r60, 1, 0, p;   
	}              
	
	// end inline asm
	setp.eq.s32 	%p10, %r60, 0;
	@%p10 bra 	$L__BB0_38;
	mov.b32 	%r63, 6;
	st.local.u32 	[%rd1], %r63;
	cvta.global.u64 	%rd72, %rd29;
	{ // callseq 13, 0
	.param .b64 param0;
	st.param.b64 	[param0], %rd72;
	.param .b64 param1;
	st.param.b64 	[param1], %rd21;
	.param .b32 retval0;
	call.uni (retval0), 
	vprintf, 
	(
	param0, 
	param1
	);
	ld.param.b32 	%r64, [retval0];
	} // callseq 13
	// begin inline asm
	mbarrier.arrive.shared.b64 %rd70, [%r14];
	
	// end inline asm
	st.shared.u64 	[_ZZ24producer_consumer_sanityE12token_finish], %rd70;
	st.local.u32 	[%rd1], %r63;
	st.local.u64 	[%rd1+8], %rd70;
	cvta.global.u64 	%rd75, %rd32;
	{ // callseq 14, 0
	.param .b64 param0;
	st.param.b64 	[param0], %rd75;
	.param .b64 param1;
	st.param.b64 	[param1], %rd21;
	.param .b32 retval0;
	call.uni (retval0), 
	vprintf, 
	(
	param0, 
	param1
	);
	ld.param.b32 	%r66, [retval0];
	} // callseq 14
	ld.shared.u64 	%rd18, [_ZZ24producer_consumer_sanityE12token_arrive];
$L__BB0_40:
	// begin inline asm
	{ .reg .pred p;            
	   mbarrier.test_wait.shared::cta.b64 p, [%r13], %rd18; 
	   selp.u32 %r68, 1, 0, p;   
	}              
	
	// end inline asm
	setp.eq.s32 	%p11, %r68, 0;
	@%p11 bra 	$L__BB0_40;
	mov.b32 	%r71, 7;
	st.local.u32 	[%rd1], %r71;
	cvta.global.u64 	%rd79, %rd29;
	{ // callseq 15, 0
	.param .b64 param0;
	st.param.b64 	[param0], %rd79;
	.param .b64 param1;
	st.param.b64 	[param1], %rd21;
	.param .b32 retval0;
	call.uni (retval0), 
	vprintf, 
	(
	param0, 
	param1
	);
	ld.param.b32 	%r72, [retval0];
	} // callseq 15
	// begin inline asm
	mbarrier.arrive.shared.b64 %rd77, [%r14];
	
	// end inline asm
	st.shared.u64 	[_ZZ24producer_consumer_sanityE12token_finish], %rd77;
	st.local.u32 	[%rd1], %r71;
	st.local.u64 	[%rd1+8], %rd77;
	cvta.global.u64 	%rd82, %rd32;
	{ // callseq 16, 0
	.param .b64 param0;
	st.param.b64 	[param0], %rd82;
	.param .b64 param1;
	st.param.b64 	[param1], %rd21;
	.param .b32 retval0;
	call.uni (retval0), 
	vprintf, 
	(
	param0, 
	param1
	);
	ld.param.b32 	%r74, [retval0];
	} // callseq 16
	ld.shared.u64 	%rd19, [_ZZ24producer_consumer_sanityE12token_arrive];
$L__BB0_42:
	// begin inline asm
	{ .reg .pred p;            
	   mbarrier.test_wait.shared::cta.b64 p, [%r13], %rd19; 
	   selp.u32 %r76, 1, 0, p;   
	}              
	
	// end inline asm
	setp.eq.s32 	%p12, %r76, 0;
	@%p12 bra 	$L__BB0_42;
	mov.b32 	%r79, 8;
	st.local.u32 	[%rd1], %r79;
	cvta.global.u64 	%rd86, %rd29;
	{ // callseq 17, 0
	.param .b64 param0;
	st.param.b64 	[param0], %rd86;
	.param .b64 param1;
	st.param.b64 	[param1], %rd21;
	.param .b32 retval0;
	call.uni (retval0), 
	vprintf, 
	(
	param0, 
	param1
	);
	ld.param.b32 	%r80, [retval0];
	} // callseq 17
	// begin inline asm
	mbarrier.arrive.shared.b64 %rd84, [%r14];
	
	// end inline asm
	st.shared.u64 	[_ZZ24producer_consumer_sanityE12token_finish], %rd84;
	st.local.u32 	[%rd1], %r79;
	st.local.u64 	[%rd1+8], %rd84;
	cvta.global.u64 	%rd89, %rd32;
	{ // callseq 18, 0
	.param .b64 param0;
	st.param.b64 	[param0], %rd89;
	.param .b64 param1;
	st.param.b64 	[param1], %rd21;
	.param .b32 retval0;
	call.uni (retval0), 
	vprintf, 
	(
	param0, 
	param1
	);
	ld.param.b32 	%r82, [retval0];
	} // callseq 18
	ld.shared.u64 	%rd20, [_ZZ24producer_consumer_sanityE12token_arrive];
$L__BB0_44:
	// begin inline asm
	{ .reg .pred p;            
	   mbarrier.test_wait.shared::cta.b64 p, [%r13], %rd20; 
	   selp.u32 %r84, 1, 0, p;   
	}              
	
	// end inline asm
	setp.eq.s32 	%p13, %r84, 0;
	@%p13 bra 	$L__BB0_44;
	mov.b32 	%r87, 9;
	st.local.u32 	[%rd1], %r87;
	cvta.global.u64 	%rd93, %rd29;
	{ // callseq 19, 0
	.param .b64 param0;
	st.param.b64 	[param0], %rd93;
	.param .b64 param1;
	st.param.b64 	[param1], %rd21;
	.param .b32 retval0;
	call.uni (retval0), 
	vprintf, 
	(
	param0, 
	param1
	);
	ld.param.b32 	%r88, [retval0];
	} // callseq 19
	// begin inline asm
	mbarrier.arrive.shared.b64 %rd91, [%r14];
	
	// end inline asm
	st.shared.u64 	[_ZZ24producer_consumer_sanityE12token_finish], %rd91;
	st.local.u32 	[%rd1], %r87;
	st.local.u64 	[%rd1+8], %rd91;
	cvta.global.u64 	%rd96, %rd32;
	{ // callseq 20, 0
	.param .b64 param0;
	st.param.b64 	[param0], %rd96;
	.param .b64 param1;
	st.param.b64 	[param1], %rd21;
	.param .b32 retval0;
	call.uni (retval0), 
	vprintf, 
	(
	param0, 
	param1
	);
	ld.param.b32 	%r90, [retval0];
	} // callseq 20
$L__BB0_46:
	bar.sync 	0;
$L__BB0_47:
	ret;

}


// ===== COMPILED SASS (sm_100) =====

	.target	sm_100

	.elftype	@"ET_EXEC"


//--------------------- .note.nv.tkinfo           --------------------------
	.section	.note.nv.tkinfo,"",@"SHT_NOTE"
	.sectionflags	@"SHF_NOTE_NV_TKINFO"
	.tkinfo
        /*0018*/ 	.word	0x00000002
        /*0030*/ 	.string	""
        /*0030*/ 	.string	"ptxas"
        /*0030*/ 	.string	"Cuda compilation tools, release 13.0, V13.0.88"
        /*0030*/ 	.string	"Build cuda_13.0.r13.0/compiler.36424714_0"
        /*0030*/ 	.string	"-arch sm_100 -m 64 "



//--------------------- .note.nv.cuinfo           --------------------------
	.section	.note.nv.cuinfo,"",@"SHT_NOTE"
	.sectionflags	@"SHF_NOTE_NV_CUINFO"
        /*0018*/ 	.short	0x0002
        /*001a*/ 	.short	0x0064
        /*001c*/ 	.short	0x0082
	.zero		2


//--------------------- .nv.info                  --------------------------
	.section	.nv.info,"",@"SHT_CUDA_INFO"
	.align	4


	//----- nvinfo : EIATTR_REGCOUNT
	.align		4
        /*0000*/ 	.byte	0x04, 0x2f
        /*0002*/ 	.short	(.L_6 - .L_5)
	.align		4
.L_5:
        /*0004*/ 	.word	index@(producer_consumer_sanity)
        /*0008*/ 	.word	0x00000018


	//----- nvinfo : EIATTR_FRAME_SIZE
	.align		4
.L_6:
        /*000c*/ 	.byte	0x04, 0x11
        /*000e*/ 	.short	(.L_8 - .L_7)
	.align		4
.L_7:
        /*0010*/ 	.word	index@(producer_consumer_sanity)
        /*0014*/ 	.word	0x00000010


	//----- nvinfo : EIATTR_MIN_STACK_SIZE
	.align		4
.L_8:
        /*0018*/ 	.byte	0x04, 0x12
        /*001a*/ 	.short	(.L_10 - .L_9)
	.align		4
.L_9:
        /*001c*/ 	.word	index@(producer_consumer_sanity)
        /*0020*/ 	.word	0x00000010
.L_10:


//--------------------- .nv.compat                --------------------------
	.section	.nv.compat,"",@"SHT_CUDA_COMPAT_INFO"
	.align	4
        /*0000*/ 	.byte	0x02, 0x09, 0x00, 0x00, 0x02, 0x02, 0x01, 0x00, 0x02, 0x05, 0x05, 0x00, 0x03, 0x07, 0x01, 0x01
        /*0010*/ 	.byte	0x02, 0x03, 0x00, 0x00, 0x02, 0x06, 0x01, 0x00, 0x04, 0x0b, 0x08, 0x00, 0x09, 0x00, 0x00, 0x00
        /*0020*/ 	.byte	0x00, 0x00, 0x00, 0x00


//--------------------- .nv.info.producer_consumer_sanity --------------------------
	.section	.nv.info.producer_consumer_sanity,"",@"SHT_CUDA_INFO"
	.sectionflags	@""
	.align	4


	//----- nvinfo : EIATTR_CUDA_API_VERSION
	.align		4
        /*0000*/ 	.byte	0x04, 0x37
        /*0002*/ 	.short	(.L_12 - .L_11)
.L_11:
        /*0004*/ 	.word	0x00000082


	//----- nvinfo : EIATTR_SPARSE_MMA_MASK
	.align		4
.L_12:
        /*0008*/ 	.byte	0x03, 0x50
        /*000a*/ 	.short	0x0000


	//----- nvinfo : EIATTR_MAXREG_COUNT
	.align		4
        /*000c*/ 	.byte	0x03, 0x1b
        /*000e*/ 	.short	0x00ff


	//----- nvinfo : EIATTR_NUM_BARRIERS
	.align		4
        /*0010*/ 	.byte	0x02, 0x4c
        /*0012*/ 	.byte	0x01
	.zero		1


	//----- nvinfo : EIATTR_EXTERNS
	.align		4
        /*0014*/ 	.byte	0x04, 0x0f
        /*0016*/ 	.short	(.L_14 - .L_13)


	//   ....[0]....
	.align		4
.L_13:
        /*0018*/ 	.word	index@(vprintf)


	//----- nvinfo : EIATTR_MERCURY_ISA_VERSION
	.align		4
.L_14:
        /*001c*/ 	.byte	0x03, 0x5f
        /*001e*/ 	.short	0x0101


	//----- nvinfo : EIATTR_VRC_CTA_INIT_COUNT
	.align		4
        /*0020*/ 	.byte	0x02, 0x4a
	.zero		1
	.zero		1


	//----- nvinfo : EIATTR_SYSCALL_OFFSETS
	.align		4
        /*0024*/ 	.byte	0x04, 0x46
        /*0026*/ 	.short	(.L_16 - .L_15)


	//   ....[0]....
.L_15:
        /*0028*/ 	.word	0x00000200


	//   ....[1]....
        /*002c*/ 	.word	0x00000410


	//   ....[2]....
        /*0030*/ 	.word	0x00000520


	//   ....[3]....
        /*0034*/ 	.word	0x00000640


	//   ....[4]....
        /*0038*/ 	.word	0x00000750


	//   ....[5]....
        /*003c*/ 	.word	0x00000870


	//   ....[6]....
        /*0040*/ 	.word	0x00000980


	//   ....[7]....
        /*0044*/ 	.word	0x00000aa0


	//   ....[8]....
        /*0048*/ 	.word	0x00000bb0


	//   ....[9]....
        /*004c*/ 	.word	0x00000cd0


	//   ....[10]....
        /*0050*/ 	.word	0x00000de0


	//   ....[11]....
        /*0054*/ 	.word	0x00000f00


	//   ....[12]....
        /*0058*/ 	.word	0x00001010


	//   ....[13]....
        /*005c*/ 	.word	0x00001130


	//   ....[14]....
        /*0060*/ 	.word	0x00001240


	//   ....[15]....
        /*0064*/ 	.word	0x00001360


	//   ....[16]....
        /*0068*/ 	.word	0x00001470


	//   ....[17]....
        /*006c*/ 	.word	0x00001590


	//   ....[18]....
        /*0070*/ 	.word	0x000016a0


	//   ....[19]....
        /*0074*/ 	.word	0x00001800


	//   ....[20]....
        /*0078*/ 	.word	0x00001910


	//   ....[21]....
        /*007c*/ 	.word	0x00001a30


	//   ....[22]....
        /*0080*/ 	.word	0x00001b30


	//   ....[23]....
        /*0084*/ 	.word	0x00001c50


	//   ....[24]....
        /*0088*/ 	.word	0x00001d50


	//   ....[25]....
        /*008c*/ 	.word	0x00001e70


	//   ....[26]....
        /*0090*/ 	.word	0x00001f70


	//   ....[27]....
        /*0094*/ 	.word	0x00002090


	//   ....[28]....
        /*0098*/ 	.word	0x00002190


	//   ....[29]....
        /*009c*/ 	.word	0x000022b0


	//   ....[30]....
        /*00a0*/ 	.word	0x000023b0


	//   ....[31]....
        /*00a4*/ 	.word	0x000024d0


	//   ....[32]....
        /*00a8*/ 	.word	0x000025d0


	//   ....[33]....
        /*00ac*/ 	.word	0x000026f0


	//   ....[34]....
        /*00b0*/ 	.word	0x000027f0


	//   ....[35]....
        /*00b4*/ 	.word	0x00002910


	//   ....[36]....
        /*00b8*/ 	.word	0x00002a10


	//   ....[37]....
        /*00bc*/ 	.word	0x00002b30


	//   ....[38]....
        /*00c0*/ 	.word	0x00002c30


	//----- nvinfo : EIATTR_MBARRIER_INSTR_OFFSETS
	.align		4
.L_16:
        /*00c4*/ 	.byte	0x04, 0x39
        /*00c6*/ 	.short	(.L_18 - .L_17)


	//   ....[0]....
.L_17:
        /*00c8*/ 	.word	0x00000170
        /*00cc*/ 	.word	0x000000ff
        /*00d0*/ 	.word	0x00000000
        /*00d4*/ 	.short	0x0100
        /*00d6*/ 	.byte	0x06
	.zero		1


	//   ....[1]....
        /*00d8*/ 	.word	0x00000180
        /*00dc*/ 	.word	0x000000ff
        /*00e0*/ 	.word	0x00000000
        /*00e4*/ 	.short	0x0100
        /*00e6*/ 	.byte	0x07
	.zero		1


	//   ....[2]....
        /*00e8*/ 	.word	0x000001e0
        /*00ec*/ 	.word	0x000000ff
        /*00f0*/ 	.word	0x00000000
        /*00f4*/ 	.short	0x010c
        /*00f6*/ 	.byte	0x06
	.zero		1


	//   ....[3]....
        /*00f8*/ 	.word	0x00000350
        /*00fc*/ 	.word	0x00000012
        /*0100*/ 	.word	0x00000000
        /*0104*/ 	.short	0x0105
        /*0106*/ 	.byte	0xff
	.zero		1


	//   ....[4]....
        /*0108*/ 	.word	0x00000500
        /*010c*/ 	.word	0x000000ff
        /*0110*/ 	.word	0x00000000
        /*0114*/ 	.short	0x010c
        /*0116*/ 	.byte	0x04
	.zero		1


	//   ....[5]....
        /*0118*/ 	.word	0x00000580
        /*011c*/ 	.word	0x00000012
        /*0120*/ 	.word	0x00000000
        /*0124*/ 	.short	0x0105
        /*0126*/ 	.byte	0xff
	.zero		1


	//   ....[6]....
        /*0128*/ 	.word	0x00000720
        /*012c*/ 	.word	0x000000ff
        /*0130*/ 	.word	0x00000000
        /*0134*/ 	.short	0x010c
        /*0136*/ 	.byte	0x04
	.zero		1


	//   ....[7]....
        /*0138*/ 	.word	0x000007b0
        /*013c*/ 	.word	0x00000012
        /*0140*/ 	.word	0x00000000
        /*0144*/ 	.short	0x0105
        /*0146*/ 	.byte	0xff
	.zero		1


	//   ....[8]....
        /*0148*/ 	.word	0x00000950
        /*014c*/ 	.word	0x000000ff
        /*0150*/ 	.word	0x00000000
        /*0154*/ 	.short	0x010c
        /*0156*/ 	.byte	0x04
	.zero		1


	//   ....[9]....
        /*0158*/ 	.word	0x000009e0
        /*015c*/ 	.word	0x00000012
        /*0160*/ 	.word	0x00000000
        /*0164*/ 	.short	0x0105
        /*0166*/ 	.byte	0xff
	.zero		1


	//   ....[10]....
        /*0168*/ 	.word	0x00000b80
        /*016c*/ 	.word	0x000000ff
        /*0170*/ 	.word	0x00000000
        /*0174*/ 	.short	0x010c
        /*0176*/ 	.byte	0x04
	.zero		1


	//   ....[11]....
        /*0178*/ 	.word	0x00000c10
        /*017c*/ 	.word	0x00000012
        /*0180*/ 	.word	0x00000000
        /*0184*/ 	.short	0x0105
        /*0186*/ 	.byte	0xff
	.zero		1


	//   ....[12]....
        /*0188*/ 	.word	0x00000db0
        /*018c*/ 	.word	0x000000ff
        /*0190*/ 	.word	0x00000000
        /*0194*/ 	.short	0x010c
        /*0196*/ 	.byte	0x04
	.zero		1


	//   ....[13]....
        /*0198*/ 	.word	0x00000e40
        /*019c*/ 	.word	0x00000012
        /*01a0*/ 	.word	0x00000000
        /*01a4*/ 	.short	0x0105
        /*01a6*/ 	.byte	0xff
	.zero		1


	//   ....[14]....
        /*01a8*/ 	.word	0x00000fe0
        /*01ac*/ 	.word	0x000000ff
        /*01b0*/ 	.word	0x00000000
        /*01b4*/ 	.short	0x010c
        /*01b6*/ 	.byte	0x04
	.zero		1


	//   ....[15]....
        /*01b8*/ 	.word	0x00001070
        /*01bc*/ 	.word	0x00000012
        /*01c0*/ 	.word	0x00000000
        /*01c4*/ 	.short	0x0105
        /*01c6*/ 	.byte	0xff
	.zero		1


	//   ....[16]....
        /*01c8*/ 	.word	0x00001210
        /*01cc*/ 	.word	0x000000ff
        /*01d0*/ 	.word	0x00000000
        /*01d4*/ 	.short	0x010c
        /*01d6*/ 	.byte	0x04
	.zero		1


	//   ....[17]....
        /*01d8*/ 	.word	0x000012a0
        /*01dc*/ 	.word	0x00000012
        /*01e0*/ 	.word	0x00000000
        /*01e4*/ 	.short	0x0105
        /*01e6*/ 	.byte	0xff
	.zero		1


	//   ....[18]....
        /*01e8*/ 	.word	0x00001440
        /*01ec*/ 	.word	0x000000ff
        /*01f0*/ 	.word	0x00000000
        /*01f4*/ 	.short	0x010c
        /*01f6*/ 	.byte	0x04
	.zero		1


	//   ....[19]....
        /*01f8*/ 	.word	0x000014d0
        /*01fc*/ 	.word	0x00000012
        /*0200*/ 	.word	0x00000000
        /*0204*/ 	.short	0x0105
        /*0206*/ 	.byte	0xff
	.zero		1


	//   ....[20]....
        /*0208*/ 	.word	0x00001670
        /*020c*/ 	.word	0x000000ff
        /*0210*/ 	.word	0x00000000
        /*0214*/ 	.short	0x010c
        /*0216*/ 	.byte	0x04
	.zero		1


	//   ....[21]....
        /*0218*/ 	.word	0x00001750
        /*021c*/ 	.word	0x00000003
        /*0220*/ 	.word	0x00000000
        /*0224*/ 	.short	0x0105
        /*0226*/ 	.byte	0xff
	.zero		1


	//   ....[22]....
        /*0228*/ 	.word	0x000018c0
        /*022c*/ 	.word	0x00000012
        /*0230*/ 	.word	0x00000000
        /*0234*/ 	.short	0x0101
        /*0236*/ 	.byte	0xff
	.zero		1


	//   ....[23]....
        /*0238*/ 	.word	0x00001970
        /*023c*/ 	.word	0x00000003
        /*0240*/ 	.word	0x00000000
        /*0244*/ 	.short	0x0105
        /*0246*/ 	.byte	0xff
	.zero		1


	//   ....[24]....
        /*0248*/ 	.word	0x00001aa0
        /*024c*/ 	.word	0x00000012
        /*0250*/ 	.word	0x00000000
        /*0254*/ 	.short	0x0101
        /*0256*/ 	.byte	0xff
	.zero		1


	//   ....[25]....
        /*0258*/ 	.word	0x00001b90
        /*025c*/ 	.word	0x00000003
        /*0260*/ 	.word	0x00000000
        /*0264*/ 	.short	0x0105
        /*0266*/ 	.byte	0xff
	.zero		1


	//   ....[26]....
        /*0268*/ 	.word	0x00001cc0
        /*026c*/ 	.word	0x00000012
        /*0270*/ 	.word	0x00000000
        /*0274*/ 	.short	0x0101
        /*0276*/ 	.byte	0xff
	.zero		1


	//   ....[27]....
        /*0278*/ 	.word	0x00001db0
        /*027c*/ 	.word	0x00000003
        /*0280*/ 	.word	0x00000000
        /*0284*/ 	.short	0x0105
        /*0286*/ 	.byte	0xff
	.zero		1


	//   ....[28]....
        /*0288*/ 	.word	0x00001ee0
        /*028c*/ 	.word	0x00000012
        /*0290*/ 	.word	0x00000000
        /*0294*/ 	.short	0x0101
        /*0296*/ 	.byte	0xff
	.zero		1


	//   ....[29]....
        /*0298*/ 	.word	0x00001fd0
        /*029c*/ 	.word	0x00000003
        /*02a0*/ 	.word	0x00000000
        /*02a4*/ 	.short	0x0105
        /*02a6*/ 	.byte	0xff
	.zero		1


	//   ....[30]....
        /*02a8*/ 	.word	0x00002100
        /*02ac*/ 	.word	0x00000012
        /*02b0*/ 	.word	0x00000000
        /*02b4*/ 	.short	0x0101
        /*02b6*/ 	.byte	0xff
	.zero		1


	//   ....[31]....
        /*02b8*/ 	.word	0x000021f0
        /*02bc*/ 	.word	0x00000003
        /*02c0*/ 	.word	0x00000000
        /*02c4*/ 	.short	0x0105
        /*02c6*/ 	.byte	0xff
	.zero		1


	//   ....[32]....
        /*02c8*/ 	.word	0x00002320
        /*02cc*/ 	.word	0x00000012
        /*02d0*/ 	.word	0x00000000
        /*02d4*/ 	.short	0x0101
        /*02d6*/ 	.byte	0xff
	.zero		1


	//   ....[33]....
        /*02d8*/ 	.word	0x00002410
        /*02dc*/ 	.word	0x00000003
        /*02e0*/ 	.word	0x00000000
        /*02e4*/ 	.short	0x0105
        /*02e6*/ 	.byte	0xff
	.zero		1


	//   ....[34]....
        /*02e8*/ 	.word	0x00002540
        /*02ec*/ 	.word	0x00000012
        /*02f0*/ 	.word	0x00000000
        /*02f4*/ 	.short	0x0101
        /*02f6*/ 	.byte	0xff
	.zero		1


	//   ....[35]....
        /*02f8*/ 	.word	0x00002630
        /*02fc*/ 	.word	0x00000003
        /*0300*/ 	.word	0x00000000
        /*0304*/ 	.short	0x0105
        /*0306*/ 	.byte	0xff
	.zero		1


	//   ....[36]....
        /*0308*/ 	.word	0x00002760
        /*030c*/ 	.word	0x00000012
        /*0310*/ 	.word	0x00000000
        /*0314*/ 	.short	0x0101
        /*0316*/ 	.byte	0xff
	.zero		1


	//   ....[37]....
        /*0318*/ 	.word	0x00002850
        /*031c*/ 	.word	0x00000003
        /*0320*/ 	.word	0x00000000
        /*0324*/ 	.short	0x0105
        /*0326*/ 	.byte	0xff
	.zero		1


	//   ....[38]....
        /*0328*/ 	.word	0x00002980
        /*032c*/ 	.word	0x00000012
        /*0330*/ 	.word	0x00000000
        /*0334*/ 	.short	0x0101
        /*0336*/ 	.byte	0xff
	.zero		1


	//   ....[39]....
        /*0338*/ 	.word	0x00002a70
        /*033c*/ 	.word	0x00000003
        /*0340*/ 	.word	0x00000000
        /*0344*/ 	.short	0x0105
        /*0346*/ 	.byte	0xff
	.zero		1


	//   ....[40]....
        /*0348*/ 	.word	0x00002ba0
        /*034c*/ 	.word	0x00000012
        /*0350*/ 	.word	0x00000000
        /*0354*/ 	.short	0x0101
        /*0356*/ 	.byte	0xff
	.zero		1


	//----- nvinfo : EIATTR_NUM_MBARRIERS
	.align		4
.L_18:
        /*0358*/ 	.byte	0x03, 0x38
        /*035a*/ 	.short	0x0002


	//----- nvinfo : EIATTR_EXIT_INSTR_OFFSETS
	.align		4
        /*035c*/ 	.byte	0x04, 0x1c
        /*035e*/ 	.short	(.L_20 - .L_19)


	//   ....[0]....
.L_19:
        /*0360*/ 	.word	0x000016d0


	//   ....[1]....
        /*0364*/ 	.word	0x00002c60


	//----- nvinfo : EIATTR_CRS_STACK_SIZE
	.align		4
.L_20:
        /*0368*/ 	.byte	0x04, 0x1e
        /*036a*/ 	.short	(.L_22 - .L_21)
.L_21:
        /*036c*/ 	.word	0x00000000


	//----- nvinfo : EIATTR_SW_WAR
	.align		4
.L_22:
        /*0370*/ 	.byte	0x04, 0x36
        /*0372*/ 	.short	(.L_24 - .L_23)
.L_23:
        /*0374*/ 	.word	0x00000008
.L_24:


//--------------------- .nv.callgraph             --------------------------
	.section	.nv.callgraph,"",@"SHT_CUDA_CALLGRAPH"
	.align	4
	.sectionentsize	8
	.align		4
        /*0000*/ 	.word	0x00000000
	.align		4
        /*0004*/ 	.word	0xffffffff
	.align		4
        /*0008*/ 	.word	index@(producer_consumer_sanity)
	.align		4
        /*000c*/ 	.word	index@(vprintf)
	.align		4
        /*0010*/ 	.word	0x00000000
	.align		4
        /*0014*/ 	.word	0xfffffffe
	.align		4
        /*0018*/ 	.word	0x00000000
	.align		4
        /*001c*/ 	.word	0xfffffffd
	.align		4
        /*0020*/ 	.word	0x00000000
	.align		4
        /*0024*/ 	.word	0xfffffffc


//--------------------- .nv.constant4             --------------------------
	.section	.nv.constant4,"a",@progbits
	.align	8
	.align		8
.nv.constant4:
        /*0000*/ 	.dword	vprintf
	.align		8
        /*0008*/ 	.dword	$str
	.align		8
        /*0010*/ 	.dword	$str$1
	.align		8
        /*0018*/ 	.dword	$str$2
	.align		8
        /*0020*/ 	.dword	$str$3
	.align		8
        /*0028*/ 	.dword	$str$4


//--------------------- .text.producer_consumer_sanity --------------------------
	.section	.text.producer_consumer_sanity,"ax",@progbits
	.align	128
        .global         producer_consumer_sanity
        .type           producer_consumer_sanity,@function
        .size           producer_consumer_sanity,(.L_x_61 - producer_consumer_sanity)
        .other          producer_consumer_sanity,@"STO_CUDA_ENTRY STV_DEFAULT"
producer_consumer_sanity:
.text.producer_consumer_sanity:
[----:B------:R-:W0:Y:S01]  /*0000*/  LDC R1, c[0x0][0x37c] ;  /* 0x0000df00ff017b82 */ /* 0x000e220000000800 */
[----:B------:R-:W1:Y:S01]  /*0010*/  S2R R17, SR_TID.X ;  /* 0x0000000000117919 */ /* 0x000e620000002100 */
[----:B------:R-:W2:Y:S01]  /*0020*/  LDCU UR4, c[0x0][0x2f8] ;  /* 0x00005f00ff0477ac */ /* 0x000ea20008000800 */
[----:B0-----:R-:W-:Y:S01]  /*0030*/  VIADD R1, R1, 0xfffffff0 ;  /* 0xfffffff001017836 */ /* 0x001fe20000000000 */
[----:B------:R-:W0:Y:S04]  /*0040*/  LDCU UR5, c[0x0][0x2fc] ;  /* 0x00005f80ff0577ac */ /* 0x000e280008000800 */
[----:B--2---:R-:W-:-:S05]  /*0050*/  IADD3 R2, P1, PT, R1, UR4, RZ ;  /* 0x0000000401027c10 */ /* 0x004fca000ff3e0ff */
[----:B0-----:R-:W-:Y:S01]  /*0060*/  IMAD.X R16, RZ, RZ, UR5, P1 ;  /* 0x00000005ff107e24 */ /* 0x001fe200088e06ff */
[----:B-1----:R-:W-:-:S13]  /*0070*/  ISETP.NE.AND P0, PT, R17, RZ, PT ;  /* 0x000000ff1100720c */ /* 0x002fda0003f05270 */
[----:B------:R-:W-:Y:S05]  /*0080*/  @P0 BRA `(.L_x_0) ;  /* 0x00000000007c0947 */ /* 0x000fea0003800000 */
[----:B------:R-:W0:Y:S01]  /*0090*/  S2UR UR8, SR_CgaCtaId ;  /* 0x00000000000879c3 */ /* 0x000e220000008800 */
[----:B------:R-:W-:Y:S01]  /*00a0*/  UMOV UR4, 0x400 ;  /* 0x0000040000047882 */ /* 0x000fe20000000000 */
[----:B------:R-:W-:Y:S01]  /*00b0*/  UMOV UR5, 0x1 ;  /* 0x0000000100057882 */ /* 0x000fe20000000000 */
[----:B------:R-:W-:Y:S01]  /*00c0*/  UIADD3 UR7, UPT, UPT, UR4, 0x8, URZ ;  /* 0x0000000804077890 */ /* 0x000fe2000fffe0ff */
[----:B------:R-:W-:Y:S01]  /*00d0*/  IMAD.MOV.U32 R3, RZ, RZ, 0x10 ;  /* 0x00000010ff037424 */ /* 0x000fe200078e00ff */
[----:B------:R-:W-:Y:S02]  /*00e0*/  MOV R0, 0x0 ;  /* 0x0000000000007802 */ /* 0x000fe40000000f00 */
[----:B------:R-:W-:Y:S02]  /*00f0*/  CS2R R6, SRZ ;  /* 0x0000000000067805 */ /* 0x000fe4000001ff00 */
[----:B------:R1:W2:Y:S01]  /*0100*/  LDC.64 R10, c[0x4][R0] ;  /* 0x01000000000a7b82 */ /* 0x0002a20000000a00 */
[----:B0-----:R-:W-:-:S02]  /*0110*/  ULEA UR6, UR8, UR4, 0x18 ;  /* 0x0000000408067291 */ /* 0x001fc4000f8ec0ff */
[----:B------:R-:W-:-:S04]  /*0120*/  UIADD3 UR4, UPT, UPT, -UR5, 0x100000, URZ ;  /* 0x0010000005047890 */ /* 0x000fc8000fffe1ff */
[----:B------:R-:W-:Y:S02]  /*0130*/  USHF.L.U32 UR5, UR4, 0xb, URZ ;  /* 0x0000000b04057899 */ /* 0x000fe400080006ff */
[----:B------:R-:W-:Y:S02]  /*0140*/  USHF.L.U32 UR4, UR4, 0x1, URZ ;  /* 0x0000000104047899 */ /* 0x000fe400080006ff */
[----:B------:R-:W-:Y:S01]  /*0150*/  ULEA UR7, UR8, UR7, 0x18 ;  /* 0x0000000708077291 */ /* 0x000fe2000f8ec0ff */
[----:B------:R-:W0:Y:S09]  /*0160*/  FENCE.VIEW.ASYNC.S ;  /* 0x00000000000073c6 */ /* 0x000e320000000000 */
[----:B0-----:R-:W0:Y:S02]  /*0170*/  SYNCS.EXCH.64 URZ, [UR6], UR4 ;  /* 0x0000000406ff75b2 */ /* 0x001e240008000100 */
[----:B------:R3:W0:Y:S02]  /*0180*/  SYNCS.EXCH.64 URZ, [UR7], UR4 ;  /* 0x0000000407ff75b2 */ /* 0x0006240008000100 */
[----:B---3--:R-:W3:Y:S01]  /*0190*/  LDCU.64 UR4, c[0x4][0x8] ;  /* 0x01000100ff0477ac */ /* 0x008ee20008000a00 */
[----:B0-----:R-:W0:Y:S01]  /*01a0*/  SYNCS.ARRIVE.TRANS64 R8, [UR6], R3 ;  /* 0x00000003ff0879a7 */ /* 0x001e220008000006 */
[----:B---3--:R-:W-:Y:S01]  /*01b0*/  IMAD.U32 R4, RZ, RZ, UR4 ;  /* 0x00000004ff047e24 */ /* 0x008fe2000f8e00ff */
[----:B------:R-:W-:Y:S01]  /*01c0*/  MOV R5, UR5 ;  /* 0x0000000500057c02 */ /* 0x000fe20008000f00 */
[----:B0-----:R1:W-:Y:S01]  /*01d0*/  STS.64 [UR6+0x10], R8 ;  /* 0x00001008ff007988 */ /* 0x0013e20008000a06 */
[----:B--2---:R1:W-:Y:S05]  /*01e0*/  SYNCS.ARRIVE.TRANS64.RED.A0TX RZ, [UR6], R3 ;  /* 0x00000003ffff79a7 */ /* 0x0043ea0008400406 */
[----:B------:R-:W-:-:S07]  /*01f0*/  LEPC R20, `(.L_x_1) ;  /* 0x000000001014794e */ /* 0x000fce0000000000 */
[----:B-1----:R-:W-:Y:S05]  /*0200*/  CALL.ABS.NOINC R10 ;  /* 0x000000000a007343 */ /* 0x002fea0003c00000 */
.L_x_1:
[----:B------:R-:W0:Y:S01]  /*0210*/  S2UR UR5, SR_CgaCtaId ;  /* 0x00000000000579c3 */ /* 0x000e220000008800 */
[----:B------:R-:W-:Y:S01]  /*0220*/  UMOV UR4, 0x400 ;  /* 0x0000040000047882 */ /* 0x000fe20000000000 */
[----:B------:R-:W-:Y:S01]  /*0230*/  IMAD.MOV.U32 R6, RZ, RZ, -0x1 ;  /* 0xffffffffff067424 */ /* 0x000fe200078e00ff */
[----:B------:R-:W-:Y:S01]  /*0240*/  CS2R R4, SRZ ;  /* 0x0000000000047805 */ /* 0x000fe2000001ff00 */
[----:B------:R-:W-:Y:S01]  /*0250*/  IMAD.MOV.U32 R7, RZ, RZ, -0x1 ;  /* 0xffffffffff077424 */ /* 0x000fe200078e00ff */
[----:B0-----:R-:W-:-:S09]  /*0260*/  ULEA UR4, UR5, UR4, 0x18 ;  /* 0x0000000405047291 */ /* 0x001fd2000f8ec0ff */
[----:B------:R0:W-:Y:S03]  /*0270*/  STS.128 [UR4+0x10], R4 ;  /* 0x00001004ff007988 */ /* 0x0001e60008000c04 */
.L_x_0:
[----:B------:R-:W-:Y:S01]  /*0280*/  ISETP.GT.U32.AND P0, PT, R17, 0x1f, PT ;  /* 0x0000001f1100780c */ /* 0x000fe20003f04070 */
[----:B------:R-:W-:Y:S05]  /*0290*/  WARPSYNC.ALL ;  /* 0x0000000000007948 */ /* 0x000fea0003800000 */
[----:B------:R-:W-:Y:S07]  /*02a0*/  BAR.SYNC.DEFER_BLOCKING 0x0 ;  /* 0x0000000000007b1d */ /* 0x000fee0000010000 */
[----:B------:R-:W-:Y:S05]  /*02b0*/  @P0 BRA `(.L_x_2) ;  /* 0x0000001400080947 */ /* 0x000fea0003800000 */
[----:B------:R-:W-:-:S13]  /*02c0*/  ISETP.NE.AND P0, PT, R17, RZ, PT ;  /* 0x000000ff1100720c */ /* 0x000fda0003f05270 */
[----:B------:R-:W-:Y:S05]  /*02d0*/  @P0 BRA `(.L_x_3) ;  /* 0x0000001000f40947 */ /* 0x000fea0003800000 */
[----:B------:R-:W0:Y:S01]  /*02e0*/  S2R R3, SR_CgaCtaId ;  /* 0x0000000000037919 */ /* 0x000e220000008800 */
[----:B------:R-:W-:-:S05]  /*02f0*/  MOV R0, 0x400 ;  /* 0x0000040000007802 */ /* 0x000fca0000000f00 */
[----:B------:R-:W-:Y:S01]  /*0300*/  VIADD R18, R0, 0x8 ;  /* 0x0000000800127836 */ /* 0x000fe20000000000 */
[----:B0-----:R-:W-:-:S04]  /*0310*/  LEA R4, R3, R0, 0x18 ;  /* 0x0000000003047211 */ /* 0x001fc800078ec0ff */
[----:B------:R-:W-:Y:S02]  /*0320*/  LEA R18, R3, R18, 0x18 ;  /* 0x0000001203127211 */ /* 0x000fe400078ec0ff */
[----:B------:R-:W0:Y:S05]  /*0330*/  LDS.64 R4, [R4+0x18] ;  /* 0x0000180004047984 */ /* 0x000e2a0000000a00 */
.L_x_4:
[----:B------:R-:W-:Y:S05]  /*0340*/  YIELD ;  /* 0x0000000000007946 */ /* 0x000fea0003800000 */
[----:B0-----:R-:W0:Y:S02]  /*0350*/  SYNCS.PHASECHK.TRANS64 P0, [R18+URZ], R5 ;  /* 0x00000005120075a7 */ /* 0x001e2400080010ff */
[----:B0-----:R-:W-:Y:S05]  /*0360*/  @!P0 BRA `(.L_x_4) ;  /* 0xfffffffc00f48947 */ /* 0x001fea000383ffff */
[----:B------:R-:W-:Y:S01]  /*0370*/  IMAD.MOV.U32 R0, RZ, RZ, 0x1 ;  /* 0x00000001ff007424 */ /* 0x000fe200078e00ff */
[----:B------:R-:W-:Y:S01]  /*0380*/  MOV R17, 0x0 ;  /* 0x0000000000117802 */ /* 0x000fe20000000f00 */
[----:B------:R-:W0:Y:S01]  /*0390*/  LDCU.64 UR4, c[0x4][0x10] ;  /* 0x01000200ff0477ac */ /* 0x000e220008000a00 */
[----:B------:R-:W-:Y:S02]  /*03a0*/  IMAD.MOV.U32 R6, RZ, RZ, R2 ;  /* 0x000000ffff067224 */ /* 0x000fe400078e0002 */
[----:B------:R1:W-:Y:S01]  /*03b0*/  STL [R1], R0 ;  /* 0x0000000001007387 */ /* 0x0003e20000100800 */
[----:B------:R1:W2:Y:S01]  /*03c0*/  LDC.64 R8, c[0x4][R17] ;  /* 0x0100000011087b82 */ /* 0x0002a20000000a00 */
[----:B------:R-:W-:Y:S01]  /*03d0*/  IMAD.MOV.U32 R7, RZ, RZ, R16 ;  /* 0x000000ffff077224 */ /* 0x000fe200078e0010 */
[----:B0-----:R-:W-:Y:S01]  /*03e0*/  MOV R4, UR4 ;  /* 0x0000000400047c02 */ /* 0x001fe20008000f00 */
[----:B-1----:R-:W-:-:S07]  /*03f0*/  IMAD.U32 R5, RZ, RZ, UR5 ;  /* 0x00000005ff057e24 */ /* 0x002fce000f8e00ff */
[----:B------:R-:W-:-:S07]  /*0400*/  LEPC R20, `(.L_x_5) ;  /* 0x000000001014794e */ /* 0x000fce0000000000 */
[----:B--2---:R-:W-:Y:S05]  /*0410*/  CALL.ABS.NOINC R8 ;  /* 0x0000000008007343 */ /* 0x004fea0003c00000 */
.L_x_5:
[----:B------:R-:W0:Y:S01]  /*0420*/  S2UR UR5, SR_CgaCtaId ;  /* 0x00000000000579c3 */ /* 0x000e220000008800 */
[----:B------:R-:W-:Y:S01]  /*0430*/  UMOV UR4, 0x400 ;  /* 0x0000040000047882 */ /* 0x000fe20000000000 */
[----:B------:R-:W-:Y:S02]  /*0440*/  IMAD.MOV.U32 R3, RZ, RZ, 0x10 ;  /* 0x00000010ff037424 */ /* 0x000fe400078e00ff */
[----:B------:R-:W-:Y:S01]  /*0450*/  HFMA2 R0, -RZ, RZ, 0, 5.9604644775390625e-08 ;  /* 0x00000001ff007431 */ /* 0x000fe200000001ff */
[----:B------:R-:W1:Y:S01]  /*0460*/  LDCU.64 UR6, c[0x4][0x18] ;  /* 0x01000300ff0677ac */ /* 0x000e620008000a00 */
[----:B------:R-:W-:Y:S02]  /*0470*/  IMAD.MOV.U32 R6, RZ, RZ, R2 ;  /* 0x000000ffff067224 */ /* 0x000fe400078e0002 */
[----:B------:R-:W-:Y:S01]  /*0480*/  IMAD.MOV.U32 R7, RZ, RZ, R16 ;  /* 0x000000ffff077224 */ /* 0x000fe200078e0010 */
[----:B------:R2:W3:Y:S01]  /*0490*/  LDC.64 R10, c[0x4][R17] ;  /* 0x01000000110a7b82 */ /* 0x0004e20000000a00 */
[----:B-1----:R-:W-:Y:S01]  /*04a0*/  IMAD.U32 R4, RZ, RZ, UR6 ;  /* 0x00000006ff047e24 */ /* 0x002fe2000f8e00ff */
[----:B0-----:R-:W-:Y:S01]  /*04b0*/  ULEA UR4, UR5, UR4, 0x18 ;  /* 0x0000000405047291 */ /* 0x001fe2000f8ec0ff */
[----:B------:R-:W-:-:S08]  /*04c0*/  IMAD.U32 R5, RZ, RZ, UR7 ;  /* 0x00000007ff057e24 */ /* 0x000fd0000f8e00ff */
[----:B------:R-:W0:Y:S01]  /*04d0*/  SYNCS.ARRIVE.TRANS64 R8, [UR4], R3 ;  /* 0x00000003ff0879a7 */ /* 0x000e220008000004 */
[----:B------:R2:W-:Y:S04]  /*04e0*/  STL [R1], R0 ;  /* 0x0000000001007387 */ /* 0x0005e80000100800 */
[----:B0-----:R2:W-:Y:S01]  /*04f0*/  STS.64 [UR4+0x10], R8 ;  /* 0x00001008ff007988 */ /* 0x0015e20008000a04 */
[----:B---3--:R2:W-:Y:S02]  /*0500*/  SYNCS.ARRIVE.TRANS64.RED.A0TX RZ, [UR4], R3 ;  /* 0x00000003ffff79a7 */ /* 0x0085e40008400404 */
[----:B------:R-:W-:-:S07]  /*0510*/  LEPC R20, `(.L_x_6) ;  /* 0x000000001014794e */ /* 0x000fce0000000000 */
[----:B--2---:R-:W-:Y:S05]  /*0520*/  CALL.ABS.NOINC R10 ;  /* 0x000000000a007343 */ /* 0x004fea0003c00000 */
.L_x_6:
[----:B------:R-:W0:Y:S01]  /*0530*/  S2R R3, SR_CgaCtaId ;  /* 0x0000000000037919 */ /* 0x000e220000008800 */
[----:B------:R-:W-:-:S04]  /*0540*/  MOV R0, 0x400 ;  /* 0x0000040000007802 */ /* 0x000fc80000000f00 */
[----:B0-----:R-:W-:-:S05]  /*0550*/  LEA R19, R3, R0, 0x18 ;  /* 0x0000000003137211 */ /* 0x001fca00078ec0ff */
[----:B------:R0:W1:Y:S02]  /*0560*/  LDS.64 R4, [R19+0x18] ;  /* 0x0000180013047984 */ /* 0x0000640000000a00 */
.L_x_7:
[----:B------:R-:W-:Y:S05]  /*0570*/  YIELD ;  /* 0x0000000000007946 */ /* 0x000fea0003800000 */
[----:B-1----:R-:W1:Y:S02]  /*0580*/  SYNCS.PHASECHK.TRANS64 P0, [R18+URZ], R5 ;  /* 0x00000005120075a7 */ /* 0x002e6400080010ff */
[----:B-1----:R-:W-:Y:S05]  /*0590*/  @!P0 BRA `(.L_x_7) ;  /* 0xfffffffc00f48947 */ /* 0x002fea000383ffff */
[----:B------:R-:W-:Y:S01]  /*05a0*/  HFMA2 R0, -RZ, RZ, 0, 1.1920928955078125e-07 ;  /* 0x00000002ff007431 */ /* 0x000fe200000001ff */
[----:B------:R-:W-:Y:S01]  /*05b0*/  MOV R17, 0x0 ;  /* 0x0000000000117802 */ /* 0x000fe20000000f00 */
[----:B------:R-:W1:Y:S01]  /*05c0*/  LDCU.64 UR4, c[0x4][0x10] ;  /* 0x01000200ff0477ac */ /* 0x000e620008000a00 */
[----:B------:R-:W-:Y:S01]  /*05d0*/  IMAD.MOV.U32 R6, RZ, RZ, R2 ;  /* 0x000000ffff067224 */ /* 0x000fe200078e0002 */
[----:B------:R-:W-:Y:S01]  /*05e0*/  MOV R7, R16 ;  /* 0x0000001000077202 */ /* 0x000fe20000000f00 */
[----:B------:R2:W3:Y:S01]  /*05f0*/  LDC.64 R8, c[0x4][R17] ;  /* 0x0100000011087b82 */ /* 0x0004e20000000a00 */
[----:B------:R2:W-:Y:S01]  /*0600*/  STL [R1], R0 ;  /* 0x0000000001007387 */ /* 0x0005e20000100800 */
[----:B-1----:R-:W-:Y:S02]  /*0610*/  IMAD.U32 R4, RZ, RZ, UR4 ;  /* 0x00000004ff047e24 */ /* 0x002fe4000f8e00ff */
[----:B--2---:R-:W-:-:S07]  /*0620*/  IMAD.U32 R5, RZ, RZ, UR5 ;  /* 0x00000005ff057e24 */ /* 0x004fce000f8e00ff */
[----:B------:R-:W-:-:S07]  /*0630*/  LEPC R20, `(.L_x_8) ;  /* 0x000000001014794e */ /* 0x000fce0000000000 */
[----:B0--3--:R-:W-:Y:S05]  /*0640*/  CALL.ABS.NOINC R8 ;  /* 0x0000000008007343 */ /* 0x009fea0003c00000 */
.L_x_8:
[----:B------:R-:W0:Y:S01]  /*0650*/  S2UR UR5, SR_CgaCtaId ;  /* 0x00000000000579c3 */ /* 0x000e220000008800 */
[----:B------:R-:W-:Y:S01]  /*0660*/  IMAD.MOV.U32 R4, RZ, RZ, 0x10 ;  /* 0x00000010ff047424 */ /* 0x000fe200078e00ff */
[----:B------:R-:W1:Y:S01]  /*0670*/  LDCU.64 UR6, c[0x4][0x18] ;  /* 0x01000300ff0677ac */ /* 0x000e620008000a00 */
[----:B------:R-:W-:Y:S02]  /*0680*/  IMAD.MOV.U32 R0, RZ, RZ, 0x2 ;  /* 0x00000002ff007424 */ /* 0x000fe400078e00ff */
[----:B------:R-:W-:Y:S01]  /*0690*/  IMAD.MOV.U32 R6, RZ, RZ, R2 ;  /* 0x000000ffff067224 */ /* 0x000fe200078e0002 */
[----:B------:R-:W-:Y:S01]  /*06a0*/  UMOV UR4, 0x400 ;  /* 0x0000040000047882 */ /* 0x000fe20000000000 */
[----:B------:R-:W-:Y:S01]  /*06b0*/  IMAD.MOV.U32 R7, RZ, RZ, R16 ;  /* 0x000000ffff077224 */ /* 0x000fe200078e0010 */
[----:B------:R-:W2:Y:S01]  /*06c0*/  SYNCS.ARRIVE.TRANS64 R8, [R19+URZ], R4 ;  /* 0x00000004130879a7 */ /* 0x000ea200080000ff */
[----:B------:R3:W-:Y:S01]  /*06d0*/  STL [R1], R0 ;  /* 0x0000000001007387 */ /* 0x0007e20000100800 */
[----:B-1----:R-:W-:Y:S01]  /*06e0*/  MOV R5, UR7 ;  /* 0x0000000700057c02 */ /* 0x002fe20008000f00 */
[----:B------:R3:W1:Y:S01]  /*06f0*/  LDC.64 R10, c[0x4][R17] ;  /* 0x01000000110a7b82 */ /* 0x0006620000000a00 */
[----:B0-----:R-:W-:-:S09]  /*0700*/  ULEA UR4, UR5, UR4, 0x18 ;  /* 0x0000000405047291 */ /* 0x001fd2000f8ec0ff */
[----:B--2---:R3:W-:Y:S01]  /*0710*/  STS.64 [UR4+0x10], R8 ;  /* 0x00001008ff007988 */ /* 0x0047e20008000a04 */
[----:B------:R0:W-:Y:S02]  /*0720*/  SYNCS.ARRIVE.TRANS64.RED.A0TX RZ, [UR4], R4 ;  /* 0x00000004ffff79a7 */ /* 0x0001e40008400404 */
[----:B0-----:R-:W-:-:S07]  /*0730*/  IMAD.U32 R4, RZ, RZ, UR6 ;  /* 0x00000006ff047e24 */ /* 0x001fce000f8e00ff */
[----:B------:R-:W-:-:S07]  /*0740*/  LEPC R20, `(.L_x_9) ;  /* 0x000000001014794e */ /* 0x000fce0000000000 */
[----:B-1-3--:R-:W-:Y:S05]  /*0750*/  CALL.ABS.NOINC R10 ;  /* 0x000000000a007343 */ /* 0x00afea0003c00000 */
.L_x_9:
[----:B------:R-:W0:Y:S01]  /*0760*/  S2R R3, SR_CgaCtaId ;  /* 0x0000000000037919 */ /* 0x000e220000008800 */
[----:B------:R-:W-:-:S04]  /*0770*/  MOV R0, 0x400 ;  /* 0x0000040000007802 */ /* 0x000fc80000000f00 */
[----:B0-----:R-:W-:-:S05]  /*0780*/  LEA R19, R3, R0, 0x18 ;  /* 0x0000000003137211 */ /* 0x001fca00078ec0ff */
[----:B------:R0:W1:Y:S02]  /*0790*/  LDS.64 R4, [R19+0x18] ;  /* 0x0000180013047984 */ /* 0x0000640000000a00 */
.L_x_10:
[----:B------:R-:W-:Y:S05]  /*07a0*/  YIELD ;  /* 0x0000000000007946 */ /* 0x000fea0003800000 */
[----:B-1----:R-:W1:Y:S02]  /*07b0*/  SYNCS.PHASECHK.TRANS64 P0, [R18+URZ], R5 ;  /* 0x00000005120075a7 */ /* 0x002e6400080010ff */
[----:B-1----:R-:W-:Y:S05]  /*07c0*/  @!P0 BRA `(.L_x_10) ;  /* 0xfffffffc00f48947 */ /* 0x002fea000383ffff */
[----:B------:R-:W-:Y:S01]  /*07d0*/  IMAD.MOV.U32 R0, RZ, RZ, 0x3 ;  /* 0x00000003ff007424 */ /* 0x000fe200078e00ff */
[----:B------:R-:W-:Y:S01]  /*07e0*/  MOV R17, 0x0 ;  /* 0x0000000000117802 */ /* 0x000fe20000000f00 */
[----:B------:R-:W1:Y:S01]  /*07f0*/  LDCU.64 UR4, c[0x4][0x10] ;  /* 0x01000200ff0477ac */ /* 0x000e620008000a00 */
[----:B------:R-:W-:Y:S02]  /*0800*/  IMAD.MOV.U32 R6, RZ, RZ, R2 ;  /* 0x000000ffff067224 */ /* 0x000fe400078e0002 */
[----:B------:R2:W-:Y:S01]  /*0810*/  STL [R1], R0 ;  /* 0x0000000001007387 */ /* 0x0005e20000100800 */
[----:B------:R2:W3:Y:S01]  /*0820*/  LDC.64 R8, c[0x4][R17] ;  /* 0x0100000011087b82 */ /* 0x0004e20000000a00 */
[----:B------:R-:W-:Y:S01]  /*0830*/  IMAD.MOV.U32 R7, RZ, RZ, R16 ;  /* 0x000000ffff077224 */ /* 0x000fe200078e0010 */
[----:B-1----:R-:W-:Y:S01]  /*0840*/  MOV R4, UR4 ;  /* 0x0000000400047c02 */ /* 0x002fe20008000f00 */
[----:B--2---:R-:W-:-:S07]  /*0850*/  IMAD.U32 R5, RZ, RZ, UR5 ;  /* 0x00000005ff057e24 */ /* 0x004fce000f8e00ff */
[----:B------:R-:W-:-:S07]  /*0860*/  LEPC R20, `(.L_x_11) ;  /* 0x000000001014794e */ /* 0x000fce0000000000 */
[----:B0--3--:R-:W-:Y:S05]  /*0870*/  CALL.ABS.NOINC R8 ;  /* 0x0000000008007343 */ /* 0x009fea0003c00000 */
.L_x_11:
[----:B------:R-:W0:Y:S01]  /*0880*/  S2UR UR5, SR_CgaCtaId ;  /* 0x00000000000579c3 */ /* 0x000e220000008800 */
[----:B------:R-:W-:Y:S02]  /*0890*/  HFMA2 R4, -RZ, RZ, 0, 9.5367431640625e-07 ;  /* 0x00000010ff047431 */ /* 0x000fe400000001ff */
[----:B------:R-:W-:Y:S01]  /*08a0*/  IMAD.MOV.U32 R0, RZ, RZ, 0x3 ;  /* 0x00000003ff007424 */ /* 0x000fe200078e00ff */
[----:B------:R-:W1:Y:S01]  /*08b0*/  LDCU.64 UR6, c[0x4][0x18] ;  /* 0x01000300ff0677ac */ /* 0x000e620008000a00 */
[----:B------:R-:W-:Y:S01]  /*08c0*/  MOV R6, R2 ;  /* 0x0000000200067202 */ /* 0x000fe20000000f00 */
[----:B------:R-:W-:Y:S01]  /*08d0*/  IMAD.MOV.U32 R7, RZ, RZ, R16 ;  /* 0x000000ffff077224 */ /* 0x000fe200078e0010 */
[----:B------:R-:W-:Y:S01]  /*08e0*/  UMOV UR4, 0x400 ;  /* 0x0000040000047882 */ /* 0x000fe20000000000 */
[----:B------:R-:W2:Y:S01]  /*08f0*/  SYNCS.ARRIVE.TRANS64 R8, [R19+URZ], R4 ;  /* 0x00000004130879a7 */ /* 0x000ea200080000ff */
[----:B------:R3:W-:Y:S01]  /*0900*/  STL [R1], R0 ;  /* 0x0000000001007387 */ /* 0x0007e20000100800 */
[----:B-1----:R-:W-:Y:S01]  /*0910*/  IMAD.U32 R5, RZ, RZ, UR7 ;  /* 0x00000007ff057e24 */ /* 0x002fe2000f8e00ff */
[----:B------:R3:W1:Y:S01]  /*0920*/  LDC.64 R10, c[0x4][R17] ;  /* 0x01000000110a7b82 */ /* 0x0006620000000a00 */
[----:B0-----:R-:W-:-:S09]  /*0930*/  ULEA UR4, UR5, UR4, 0x18 ;  /* 0x0000000405047291 */ /* 0x001fd2000f8ec0ff */
[----:B--2---:R3:W-:Y:S01]  /*0940*/  STS.64 [UR4+0x10], R8 ;  /* 0x00001008ff007988 */ /* 0x0047e20008000a04 */
[----:B------:R0:W-:Y:S02]  /*0950*/  SYNCS.ARRIVE.TRANS64.RED.A0TX RZ, [UR4], R4 ;  /* 0x00000004ffff79a7 */ /* 0x0001e40008400404 */
[----:B0-----:R-:W-:-:S07]  /*0960*/  IMAD.U32 R4, RZ, RZ, UR6 ;  /* 0x00000006ff047e24 */ /* 0x001fce000f8e00ff */
[----:B------:R-:W-:-:S07]  /*0970*/  LEPC R20, `(.L_x_12) ;  /* 0x000000001014794e */ /* 0x000fce0000000000 */
[----:B-1-3--:R-:W-:Y:S05]  /*0980*/  CALL.ABS.NOINC R10 ;  /* 0x000000000a007343 */ /* 0x00afea0003c00000 */
.L_x_12:
[----:B------:R-:W0:Y:S01]  /*0990*/  S2R R3, SR_CgaCtaId ;  /* 0x0000000000037919 */ /* 0x000e220000008800 */
[----:B------:R-:W-:-:S04]  /*09a0*/  MOV R0, 0x400 ;  /* 0x0000040000007802 */ /* 0x000fc80000000f00 */
[----:B0-----:R-:W-:-:S05]  /*09b0*/  LEA R19, R3, R0, 0x18 ;  /* 0x0000000003137211 */ /* 0x001fca00078ec0ff */
[----:B------:R0:W1:Y:S02]  /*09c0*/  LDS.64 R4, [R19+0x18] ;  /* 0x0000180013047984 */ /* 0x0000640000000a00 */
.L_x_13:
        /* <DEDUP_REMOVED lines=9> */
[----:B------:R-:W-:Y:S02]  /*0a60*/  IMAD.MOV.U32 R7, RZ, RZ, R16 ;  /* 0x000000ffff077224 */ /* 0x000fe400078e0010 */
[----:B-1----:R-:W-:Y:S01]  /*0a70*/  IMAD.U32 R4, RZ, RZ, UR4 ;  /* 0x00000004ff047e24 */ /* 0x002fe2000f8e00ff */
[----:B--2---:R-:W-:-:S07]  /*0a80*/  MOV R5, UR5 ;  /* 0x0000000500057c02 */ /* 0x004fce0008000f00 */
[----:B------:R-:W-:-:S07]  /*0a90*/  LEPC R20, `(.L_x_14) ;  /* 0x000000001014794e */ /* 0x000fce0000000000 */
[----:B0--3--:R-:W-:Y:S05]  /*0aa0*/  CALL.ABS.NOINC R8 ;  /* 0x0000000008007343 */ /* 0x009fea0003c00000 */
.L_x_14:
[----:B------:R-:W0:Y:S01]  /*0ab0*/  S2UR UR5, SR_CgaCtaId ;  /* 0x00000000000579c3 */ /* 0x000e220000008800 */
[----:B------:R-:W-:Y:S02]  /*0ac0*/  IMAD.MOV.U32 R4, RZ, RZ, 0x10 ;  /* 0x00000010ff047424 */ /* 0x000fe400078e00ff */
[----:B------:R-:W-:Y:S01]  /*0ad0*/  HFMA2 R0, -RZ, RZ, 0, 2.384185791015625e-07 ;  /* 0x00000004ff007431 */ /* 0x000fe200000001ff */
[----:B------:R-:W1:Y:S01]  /*0ae0*/  LDCU.64 UR6, c[0x4][0x18] ;  /* 0x01000300ff0677ac */ /* 0x000e620008000a00 */
[----:B------:R-:W-:Y:S01]  /*0af0*/  IMAD.MOV.U32 R6, RZ, RZ, R2 ;  /* 0x000000ffff067224 */ /* 0x000fe200078e0002 */
[----:B------:R-:W-:Y:S01]  /*0b00*/  MOV R7, R16 ;  /* 0x0000001000077202 */ /* 0x000fe20000000f00 */
        /* <DEDUP_REMOVED lines=11> */
.L_x_15:
[----:B------:R-:W0:Y:S01]  /*0bc0*/  S2R R3, SR_CgaCtaId ;  /* 0x0000000000037919 */ /* 0x000e220000008800 */
[----:B------:R-:W-:-:S04]  /*0bd0*/  MOV R0, 0x400 ;  /* 0x0000040000007802 */ /* 0x000fc80000000f00 */
[----:B0-----:R-:W-:-:S05]  /*0be0*/  LEA R19, R3, R0, 0x18 ;  /* 0x0000000003137211 */ /* 0x001fca00078ec0ff */
[----:B------:R0:W1:Y:S02]  /*0bf0*/  LDS.64 R4, [R19+0x18] ;  /* 0x0000180013047984 */ /* 0x0000640000000a00 */
.L_x_16:
[----:B------:R-:W-:Y:S05]  /*0c00*/  YIELD ;  /* 0x0000000000007946 */ /* 0x000fea0003800000 */
[----:B-1----:R-:W1:Y:S02]  /*0c10*/  SYNCS.PHASECHK.TRANS64 P0, [R18+URZ], R5 ;  /* 0x00000005120075a7 */ /* 0x002e6400080010ff */
[----:B-1----:R-:W-:Y:S05]  /*0c20*/  @!P0 BRA `(.L_x_16) ;  /* 0xfffffffc00f48947 */ /* 0x002fea000383ffff */
[----:B------:R-:W-:Y:S01]  /*0c30*/  IMAD.MOV.U32 R0, RZ, RZ, 0x5 ;  /* 0x00000005ff007424 */ /* 0x000fe200078e00ff */
[----:B------:R-:W-:Y:S01]  /*0c40*/  MOV R17, 0x0 ;  /* 0x0000000000117802 */ /* 0x000fe20000000f00 */
[----:B------:R-:W1:Y:S01]  /*0c50*/  LDCU.64 UR4, c[0x4][0x10] ;  /* 0x01000200ff0477ac */ /* 0x000e620008000a00 */
[----:B------:R-:W-:Y:S01]  /*0c60*/  MOV R6, R2 ;  /* 0x0000000200067202 */ /* 0x000fe20000000f00 */
[----:B------:R-:W-:Y:S01]  /*0c70*/  IMAD.MOV.U32 R7, RZ, RZ, R16 ;  /* 0x000000ffff077224 */ /* 0x000fe200078e0010 */
[----:B------:R2:W-:Y:S01]  /*0c80*/  STL [R1], R0 ;  /* 0x0000000001007387 */ /* 0x0005e20000100800 */
[----:B------:R2:W3:Y:S01]  /*0c90*/  LDC.64 R8, c[0x4][R17] ;  /* 0x0100000011087b82 */ /* 0x0004e20000000a00 */
[----:B-1----:R-:W-:Y:S02]  /*0ca0*/  IMAD.U32 R4, RZ, RZ, UR4 ;  /* 0x00000004ff047e24 */ /* 0x002fe4000f8e00ff */
[----:B--2---:R-:W-:-:S07]  /*0cb0*/  IMAD.U32 R5, RZ, RZ, UR5 ;  /* 0x00000005ff057e24 */ /* 0x004fce000f8e00ff */
[----:B------:R-:W-:-:S07]  /*0cc0*/  LEPC R20, `(.L_x_17) ;  /* 0x000000001014794e */ /* 0x000fce0000000000 */
[----:B0--3--:R-:W-:Y:S05]  /*0cd0*/  CALL.ABS.NOINC R8 ;  /* 0x0000000008007343 */ /* 0x009fea0003c00000 */
.L_x_17:
        /* <DEDUP_REMOVED lines=9> */
[----:B-1----:R-:W-:Y:S01]  /*0d70*/  IMAD.U32 R5, RZ, RZ, UR7 ;  /* 0x00000007ff057e24 */ /* 0x002fe2000f8e00ff */
[----:B------:R3:W1:Y:S01]  /*0d80*/  LDC.64 R10, c[0x4][R17] ;  /* 0x01000000110a7b82 */ /* 0x0006620000000a00 */
[----:B0-----:R-:W-:-:S09]  /*0d90*/  ULEA UR4, UR5, UR4, 0x18 ;  /* 0x0000000405047291 */ /* 0x001fd2000f8ec0ff */
[----:B--2---:R3:W-:Y:S01]  /*0da0*/  STS.64 [UR4+0x10], R8 ;  /* 0x00001008ff007988 */ /* 0x0047e20008000a04 */
[----:B------:R0:W-:Y:S02]  /*0db0*/  SYNCS.ARRIVE.TRANS64.RED.A0TX RZ, [UR4], R4 ;  /* 0x00000004ffff79a7 */ /* 0x0001e40008400404 */
[----:B0-----:R-:W-:-:S07]  /*0dc0*/  MOV R4, UR6 ;  /* 0x0000000600047c02 */ /* 0x001fce0008000f00 */
[----:B------:R-:W-:-:S07]  /*0dd0*/  LEPC R20, `(.L_x_18) ;  /* 0x000000001014794e */ /* 0x000fce0000000000 */
[----:B-1-3--:R-:W-:Y:S05]  /*0de0*/  CALL.ABS.NOINC R10 ;  /* 0x000000000a007343 */ /* 0x00afea0003c00000 */
.L_x_18:
[----:B------:R-:W0:Y:S01]  /*0df0*/  S2R R3, SR_CgaCtaId ;  /* 0x0000000000037919 */ /* 0x000e220000008800 */
[----:B------:R-:W-:-:S04]  /*0e00*/  MOV R0, 0x400 ;  /* 0x0000040000007802 */ /* 0x000fc80000000f00 */
[----:B0-----:R-:W-:-:S05]  /*0e10*/  LEA R19, R3, R0, 0x18 ;  /* 0x0000000003137211 */ /* 0x001fca00078ec0ff */
[----:B------:R0:W1:Y:S02]  /*0e20*/  LDS.64 R4, [R19+0x18] ;  /* 0x0000180013047984 */ /* 0x0000640000000a00 */
.L_x_19:
[----:B------:R-:W-:Y:S05]  /*0e30*/  YIELD ;  /* 0x0000000000007946 */ /* 0x000fea0003800000 */
[----:B-1----:R-:W1:Y:S02]  /*0e40*/  SYNCS.PHASECHK.TRANS64 P0, [R18+URZ], R5 ;  /* 0x00000005120075a7 */ /* 0x002e6400080010ff */
[----:B-1----:R-:W-:Y:S05]  /*0e50*/  @!P0 BRA `(.L_x_19) ;  /* 0xfffffffc00f48947 */ /* 0x002fea000383ffff */
[----:B------:R-:W-:Y:S01]  /*0e60*/  HFMA2 R0, -RZ, RZ, 0, 3.5762786865234375e-07 ;  /* 0x00000006ff007431 */ /* 0x000fe200000001ff */
        /* <DEDUP_REMOVED lines=10> */
.L_x_20:
        /* <DEDUP_REMOVED lines=17> */
.L_x_21:
[----:B------:R-:W0:Y:S01]  /*1020*/  S2R R3, SR_CgaCtaId ;  /* 0x0000000000037919 */ /* 0x000e220000008800 */
[----:B------:R-:W-:-:S04]  /*1030*/  MOV R0, 0x400 ;  /* 0x0000040000007802 */ /* 0x000fc80000000f00 */
[----:B0-----:R-:W-:-:S05]  /*1040*/  LEA R19, R3, R0, 0x18 ;  /* 0x0000000003137211 */ /* 0x001fca00078ec0ff */
[----:B------:R0:W1:Y:S02]  /*1050*/  LDS.64 R4, [R19+0x18] ;  /* 0x0000180013047984 */ /* 0x0000640000000a00 */
.L_x_22:
        /* <DEDUP_REMOVED lines=14> */
.L_x_23:
        /* <DEDUP_REMOVED lines=17> */
.L_x_24:
[----:B------:R-:W0:Y:S01]  /*1250*/  S2R R3, SR_CgaCtaId ;  /* 0x0000000000037919 */ /* 0x000e220000008800 */
[----:B------:R-:W-:-:S04]  /*1260*/  MOV R0, 0x400 ;  /* 0x0000040000007802 */ /* 0x000fc80000000f00 */
[----:B0-----:R-:W-:-:S05]  /*1270*/  LEA R19, R3, R0, 0x18 ;  /* 0x0000000003137211 */ /* 0x001fca00078ec0ff */
[----:B------:R0:W1:Y:S02]  /*1280*/  LDS.64 R4, [R19+0x18] ;  /* 0x0000180013047984 */ /* 0x0000640000000a00 */
.L_x_25:
        /* <DEDUP_REMOVED lines=14> */
.L_x_26:
[----:B------:R-:W0:Y:S01]  /*1370*/  S2UR UR5, SR_CgaCtaId ;  /* 0x00000000000579c3 */ /* 0x000e220000008800 */
[----:B------:R-:W-:Y:S02]  /*1380*/  IMAD.MOV.U32 R4, RZ, RZ, 0x10 ;  /* 0x00000010ff047424 */ /* 0x000fe400078e00ff */
[----:B------:R-:W-:Y:S01]  /*1390*/  HFMA2 R0, -RZ, RZ, 0, 4.76837158203125e-07 ;  /* 0x00000008ff007431 */ /* 0x000fe200000001ff */
        /* <DEDUP_REMOVED lines=14> */
.L_x_27:
[----:B------:R-:W0:Y:S01]  /*1480*/  S2R R3, SR_CgaCtaId ;  /* 0x0000000000037919 */ /* 0x000e220000008800 */
[----:B------:R-:W-:-:S04]  /*1490*/  MOV R0, 0x400 ;  /* 0x0000040000007802 */ /* 0x000fc80000000f00 */
[----:B0-----:R-:W-:-:S05]  /*14a0*/  LEA R19, R3, R0, 0x18 ;  /* 0x0000000003137211 */ /* 0x001fca00078ec0ff */
[----:B------:R0:W1:Y:S02]  /*14b0*/  LDS.64 R4, [R19+0x18] ;  /* 0x0000180013047984 */ /* 0x0000640000000a00 */
.L_x_28:
        /* <DEDUP_REMOVED lines=14> */
.L_x_29:
        /* <DEDUP_REMOVED lines=17> */
.L_x_3:
[----:B------:R-:W-:Y:S05]  /*16b0*/  WARPSYNC.ALL ;  /* 0x0000000000007948 */ /* 0x000fea0003800000 */
[----:B------:R-:W-:Y:S06]  /*16c0*/  BAR.SYNC.DEFER_BLOCKING 0x0 ;  /* 0x0000000000007b1d */ /* 0x000fec0000010000 */
[----:B------:R-:W-:Y:S05]  /*16d0*/  EXIT ;  /* 0x000000000000794d */ /* 0x000fea0003800000 */
.L_x_2:
[----:B------:R-:W-:-:S13]  /*16e0*/  ISETP.NE.AND P0, PT, R17, 0x20, PT ;  /* 0x000000201100780c */ /* 0x000fda0003f05270 */
[----:B------:R-:W-:Y:S05]  /*16f0*/  @P0 BRA `(.L_x_30) ;  /* 0x0000001400500947 */ /* 0x000fea0003800000 */
[----:B------:R-:W1:Y:S01]  /*1700*/  S2R R3, SR_CgaCtaId ;  /* 0x0000000000037919 */ /* 0x000e620000008800 */
[----:B------:R-:W-:-:S04]  /*1710*/  MOV R0, 0x400 ;  /* 0x0000040000007802 */ /* 0x000fc80000000f00 */
[----:B-1----:R-:W-:-:S05]  /*1720*/  LEA R3, R3, R0, 0x18 ;  /* 0x0000000003037211 */ /* 0x002fca00078ec0ff */
[----:B0-----:R0:W1:Y:S02]  /*1730*/  LDS.64 R4, [R3+0x10] ;  /* 0x0000100003047984 */ /* 0x0010640000000a00 */
.L_x_31:
[----:B------:R-:W-:Y:S05]  /*1740*/  YIELD ;  /* 0x0000000000007946 */ /* 0x000fea0003800000 */
[----:B-1----:R-:W1:Y:S02]  /*1750*/  SYNCS.PHASECHK.TRANS64 P0, [R3+URZ], R5 ;  /* 0x00000005030075a7 */ /* 0x002e6400080010ff */
[----:B-1----:R-:W-:Y:S05]  /*1760*/  @!P0 BRA `(.L_x_31) ;  /* 0xfffffffc00f48947 */ /* 0x002fea000383ffff */
[----:B------:R-:W-:Y:S01]  /*1770*/  MOV R17, 0x0 ;  /* 0x0000000000117802 */ /* 0x000fe20000000f00 */
[----:B------:R1:W-:Y:S01]  /*1780*/  STL [R1], RZ ;  /* 0x000000ff01007387 */ /* 0x0003e20000100800 */
[----:B------:R-:W2:Y:S01]  /*1790*/  LDCU.64 UR4, c[0x4][0x20] ;  /* 0x01000400ff0477ac */ /* 0x000ea20008000a00 */
[----:B------:R-:W-:Y:S01]  /*17a0*/  IMAD.MOV.U32 R6, RZ, RZ, R2 ;  /* 0x000000ffff067224 */ /* 0x000fe200078e0002 */
[----:B------:R1:W3:Y:S01]  /*17b0*/  LDC.64 R8, c[0x4][R17] ;  /* 0x0100000011087b82 */ /* 0x0002e20000000a00 */
[----:B------:R-:W-:Y:S01]  /*17c0*/  IMAD.MOV.U32 R7, RZ, RZ, R16 ;  /* 0x000000ffff077224 */ /* 0x000fe200078e0010 */
[----:B--2---:R-:W-:Y:S01]  /*17d0*/  MOV R4, UR4 ;  /* 0x0000000400047c02 */ /* 0x004fe20008000f00 */
[----:B-1----:R-:W-:-:S07]  /*17e0*/  IMAD.U32 R5, RZ, RZ, UR5 ;  /* 0x00000005ff057e24 */ /* 0x002fce000f8e00ff */
[----:B------:R-:W-:-:S07]  /*17f0*/  LEPC R20, `(.L_x_32) ;  /* 0x000000001014794e */ /* 0x000fce0000000000 */
[----:B0--3--:R-:W-:Y:S05]  /*1800*/  CALL.ABS.NOINC R8 ;  /* 0x0000000008007343 */ /* 0x009fea0003c00000 */
.L_x_32:
[----:B------:R-:W0:Y:S01]  /*1810*/  S2R R0, SR_CgaCtaId ;  /* 0x0000000000007919 */ /* 0x000e220000008800 */
[----:B------:R-:W-:Y:S01]  /*1820*/  MOV R3, 0x400 ;  /* 0x0000040000037802 */ /* 0x000fe20000000f00 */
[----:B------:R1:W2:Y:S01]  /*1830*/  LDC.64 R10, c[0x4][R17] ;  /* 0x01000000110a7b82 */ /* 0x0002a20000000a00 */
[----:B------:R-:W3:Y:S01]  /*1840*/  LDCU.64 UR4, c[0x4][0x28] ;  /* 0x01000500ff0477ac */ /* 0x000ee20008000a00 */
[----:B------:R-:W-:Y:S01]  /*1850*/  IMAD.MOV.U32 R6, RZ, RZ, R2 ;  /* 0x000000ffff067224 */ /* 0x000fe200078e0002 */
[----:B------:R-:W-:Y:S02]  /*1860*/  IADD3 R18, PT, PT, R3, 0x8, RZ ;  /* 0x0000000803127810 */ /* 0x000fe40007ffe0ff */
[----:B------:R-:W-:Y:S01]  /*1870*/  MOV R7, R16 ;  /* 0x0000001000077202 */ /* 0x000fe20000000f00 */
[----:B---3--:R-:W-:Y:S02]  /*1880*/  IMAD.U32 R4, RZ, RZ, UR4 ;  /* 0x00000004ff047e24 */ /* 0x008fe4000f8e00ff */
[----:B------:R-:W-:Y:S01]  /*1890*/  IMAD.U32 R5, RZ, RZ, UR5 ;  /* 0x00000005ff057e24 */ /* 0x000fe2000f8e00ff */
[----:B0-----:R-:W-:-:S02]  /*18a0*/  LEA R18, R0, R18, 0x18 ;  /* 0x0000001200127211 */ /* 0x001fc400078ec0ff */
[----:B------:R-:W-:Y:S02]  /*18b0*/  LEA R3, R0, R3, 0x18 ;  /* 0x0000000300037211 */ /* 0x000fe400078ec0ff */
[----:B------:R-:W0:Y:S01]  /*18c0*/  SYNCS.ARRIVE.TRANS64.A1T0 R8, [R18+URZ], RZ ;  /* 0x000000ff120879a7 */ /* 0x000e2200081000ff */
[----:B------:R1:W-:Y:S04]  /*18d0*/  STL [R1], RZ ;  /* 0x000000ff01007387 */ /* 0x0003e80000100800 */
[----:B0-----:R1:W-:Y:S04]  /*18e0*/  STS.64 [R3+0x18], R8 ;  /* 0x0000180803007388 */ /* 0x0013e80000000a00 */
[----:B--2---:R1:W-:Y:S02]  /*18f0*/  STL.64 [R1+0x8], R8 ;  /* 0x0000080801007387 */ /* 0x0043e40000100a00 */
[----:B------:R-:W-:-:S07]  /*1900*/  LEPC R20, `(.L_x_33) ;  /* 0x000000001014794e */ /* 0x000fce0000000000 */
[----:B-1----:R-:W-:Y:S05]  /*1910*/  CALL.ABS.NOINC R10 ;  /* 0x000000000a007343 */ /* 0x002fea0003c00000 */
.L_x_33:
[----:B------:R-:W0:Y:S01]  /*1920*/  S2R R3, SR_CgaCtaId ;  /* 0x0000000000037919 */ /* 0x000e220000008800 */
[----:B------:R-:W-:-:S04]  /*1930*/  MOV R0, 0x400 ;  /* 0x0000040000007802 */ /* 0x000fc80000000f00 */
[----:B0-----:R-:W-:-:S05]  /*1940*/  LEA R3, R3, R0, 0x18 ;  /* 0x0000000003037211 */ /* 0x001fca00078ec0ff */
[----:B------:R0:W1:Y:S02]  /*1950*/  LDS.64 R4, [R3+0x10] ;  /* 0x0000100003047984 */ /* 0x0000640000000a00 */
.L_x_34:
        /* <DEDUP_REMOVED lines=14> */
.L_x_35:
[----:B------:R-:W0:Y:S01]  /*1a40*/  S2UR UR5, SR_CgaCtaId ;  /* 0x00000000000579c3 */ /* 0x000e220000008800 */
[----:B------:R-:W-:Y:S01]  /*1a50*/  UMOV UR4, 0x400 ;  /* 0x0000040000047882 */ /* 0x000fe20000000000 */
[----:B------:R-:W-:Y:S01]  /*1a60*/  IMAD.MOV.U32 R0, RZ, RZ, 0x1 ;  /* 0x00000001ff007424 */ /* 0x000fe200078e00ff */
[----:B------:R-:W1:Y:S01]  /*1a70*/  LDCU.64 UR6, c[0x4][0x28] ;  /* 0x01000500ff0677ac */ /* 0x000e620008000a00 */
[----:B------:R-:W-:Y:S02]  /*1a80*/  IMAD.MOV.U32 R6, RZ, RZ, R2 ;  /* 0x000000ffff067224 */ /* 0x000fe400078e0002 */
[----:B------:R-:W-:Y:S01]  /*1a90*/  IMAD.MOV.U32 R7, RZ, RZ, R16 ;  /* 0x000000ffff077224 */ /* 0x000fe200078e0010 */
[----:B------:R-:W2:Y:S01]  /*1aa0*/  SYNCS.ARRIVE.TRANS64.A1T0 R8, [R18+URZ], RZ ;  /* 0x000000ff120879a7 */ /* 0x000ea200081000ff */
[----:B------:R3:W-:Y:S01]  /*1ab0*/  STL [R1], R0 ;  /* 0x0000000001007387 */ /* 0x0007e20000100800 */
[----:B------:R3:W4:Y:S01]  /*1ac0*/  LDC.64 R10, c[0x4][R17] ;  /* 0x01000000110a7b82 */ /* 0x0007220000000a00 */
[----:B-1----:R-:W-:Y:S01]  /*1ad0*/  IMAD.U32 R4, RZ, RZ, UR6 ;  /* 0x00000006ff047e24 */ /* 0x002fe2000f8e00ff */
[----:B------:R-:W-:Y:S01]  /*1ae0*/  MOV R5, UR7 ;  /* 0x0000000700057c02 */ /* 0x000fe20008000f00 */
[----:B0-----:R-:W-:Y:S01]  /*1af0*/  ULEA UR4, UR5, UR4, 0x18 ;  /* 0x0000000405047291 */ /* 0x001fe2000f8ec0ff */
[----:B--2---:R3:W-:Y:S08]  /*1b00*/  STL.64 [R1+0x8], R8 ;  /* 0x0000080801007387 */ /* 0x0047f00000100a00 */
[----:B------:R3:W-:Y:S03]  /*1b10*/  STS.64 [UR4+0x18], R8 ;  /* 0x00001808ff007988 */ /* 0x0007e60008000a04 */
[----:B------:R-:W-:-:S07]  /*1b20*/  LEPC R20, `(.L_x_36) ;  /* 0x000000001014794e */ /* 0x000fce0000000000 */
[----:B---34-:R-:W-:Y:S05]  /*1b30*/  CALL.ABS.NOINC R10 ;  /* 0x000000000a007343 */ /* 0x018fea0003c00000 */
.L_x_36:
[----:B------:R-:W0:Y:S01]  /*1b40*/  S2R R3, SR_CgaCtaId ;  /* 0x0000000000037919 */ /* 0x000e220000008800 */
[----:B------:R-:W-:-:S04]  /*1b50*/  MOV R0, 0x400 ;  /* 0x0000040000007802 */ /* 0x000fc80000000f00 */
[----:B0-----:R-:W-:-:S05]  /*1b60*/  LEA R3, R3, R0, 0x18 ;  /* 0x0000000003037211 */ /* 0x001fca00078ec0ff */
[----:B------:R0:W1:Y:S02]  /*1b70*/  LDS.64 R4, [R3+0x10] ;  /* 0x0000100003047984 */ /* 0x0000640000000a00 */
.L_x_37:
        /* <DEDUP_REMOVED lines=14> */
.L_x_38:
[----:B------:R-:W0:Y:S01]  /*1c60*/  S2UR UR5, SR_CgaCtaId ;  /* 0x00000000000579c3 */ /* 0x000e220000008800 */
[----:B------:R-:W-:Y:S01]  /*1c70*/  UMOV UR4, 0x400 ;  /* 0x0000040000047882 */ /* 0x000fe20000000000 */
[----:B------:R-:W-:Y:S01]  /*1c80*/  HFMA2 R0, -RZ, RZ, 0, 1.1920928955078125e-07 ;  /* 0x00000002ff007431 */ /* 0x000fe200000001ff */
[----:B------:R-:W1:Y:S01]  /*1c90*/  LDCU.64 UR6, c[0x4][0x28] ;  /* 0x01000500ff0677ac */ /* 0x000e620008000a00 */
[----:B------:R-:W-:Y:S01]  /*1ca0*/  IMAD.MOV.U32 R6, RZ, RZ, R2 ;  /* 0x000000ffff067224 */ /* 0x000fe200078e0002 */
[----:B------:R-:W-:Y:S01]  /*1cb0*/  MOV R7, R16 ;  /* 0x0000001000077202 */ /* 0x000fe20000000f00 */
[----:B------:R-:W2:Y:S01]  /*1cc0*/  SYNCS.ARRIVE.TRANS64.A1T0 R8, [R18+URZ], RZ ;  /* 0x000000ff120879a7 */ /* 0x000ea200081000ff */
[----:B------:R3:W-:Y:S01]  /*1cd0*/  STL [R1], R0 ;  /* 0x0000000001007387 */ /* 0x0007e20000100800 */
[----:B------:R3:W4:Y:S01]  /*1ce0*/  LDC.64 R10, c[0x4][R17] ;  /* 0x01000000110a7b82 */ /* 0x0007220000000a00 */
[----:B-1----:R-:W-:Y:S02]  /*1cf0*/  IMAD.U32 R4, RZ, RZ, UR6 ;  /* 0x00000006ff047e24 */ /* 0x002fe4000f8e00ff */
[----:B------:R-:W-:Y:S01]  /*1d00*/  IMAD.U32 R5, RZ, RZ, UR7 ;  /* 0x00000007ff057e24 */ /* 0x000fe2000f8e00ff */
[----:B0-----:R-:W-:Y:S01]  /*1d10*/  ULEA UR4, UR5, UR4, 0x18 ;  /* 0x0000000405047291 */ /* 0x001fe2000f8ec0ff */
[----:B--2---:R3:W-:Y:S08]  /*1d20*/  STL.64 [R1+0x8], R8 ;  /* 0x0000080801007387 */ /* 0x0047f00000100a00 */
[----:B------:R3:W-:Y:S03]  /*1d30*/  STS.64 [UR4+0x18], R8 ;  /* 0x00001808ff007988 */ /* 0x0007e60008000a04 */
[----:B------:R-:W-:-:S07]  /*1d40*/  LEPC R20, `(.L_x_39) ;  /* 0x000000001014794e */ /* 0x000fce0000000000 */
[----:B---34-:R-:W-:Y:S05]  /*1d50*/  CALL.ABS.NOINC R10 ;  /* 0x000000000a007343 */ /* 0x018fea0003c00000 */
.L_x_39:
[----:B------:R-:W0:Y:S01]  /*1d60*/  S2R R3, SR_CgaCtaId ;  /* 0x0000000000037919 */ /* 0x000e220000008800 */
[----:B------:R-:W-:-:S04]  /*1d70*/  MOV R0, 0x400 ;  /* 0x0000040000007802 */ /* 0x000fc80000000f00 */
[----:B0-----:R-:W-:-:S05]  /*1d80*/  LEA R3, R3, R0, 0x18 ;  /* 0x0000000003037211 */ /* 0x001fca00078ec0ff */
[----:B------:R0:W1:Y:S02]  /*1d90*/  LDS.64 R4, [R3+0x10] ;  /* 0x0000100003047984 */ /* 0x0000640000000a00 */
.L_x_40:
        /* <DEDUP_REMOVED lines=14> */
.L_x_41:
        /* <DEDUP_REMOVED lines=16> */
.L_x_42:
[----:B------:R-:W0:Y:S01]  /*1f80*/  S2R R3, SR_CgaCtaId ;  /* 0x0000000000037919 */ /* 0x000e220000008800 */
[----:B------:R-:W-:-:S04]  /*1f90*/  MOV R0, 0x400 ;  /* 0x0000040000007802 */ /* 0x000fc80000000f00 */
[----:B0-----:R-:W-:-:S05]  /*1fa0*/  LEA R3, R3, R0, 0x18 ;  /* 0x0000000003037211 */ /* 0x001fca00078ec0ff */
[----:B------:R0:W1:Y:S02]  /*1fb0*/  LDS.64 R4, [R3+0x10] ;  /* 0x0000100003047984 */ /* 0x0000640000000a00 */
.L_x_43:
        /* <DEDUP_REMOVED lines=14> */
.L_x_44:
[----:B------:R-:W0:Y:S01]  /*20a0*/  S2UR UR5, SR_CgaCtaId ;  /* 0x00000000000579c3 */ /* 0x000e220000008800 */
[----:B------:R-:W-:Y:S01]  /*20b0*/  UMOV UR4, 0x400 ;  /* 0x0000040000047882 */ /* 0x000fe20000000000 */
[----:B------:R-:W-:Y:S01]  /*20c0*/  HFMA2 R0, -RZ, RZ, 0, 2.384185791015625e-07 ;  /* 0x00000004ff007431 */ /* 0x000fe200000001ff */
        /* <DEDUP_REMOVED lines=13> */
.L_x_45:
[----:B------:R-:W0:Y:S01]  /*21a0*/  S2R R3, SR_CgaCtaId ;  /* 0x0000000000037919 */ /* 0x000e220000008800 */
[----:B------:R-:W-:-:S04]  /*21b0*/  MOV R0, 0x400 ;  /* 0x0000040000007802 */ /* 0x000fc80000000f00 */
[----:B0-----:R-:W-:-:S05]  /*21c0*/  LEA R3, R3, R0, 0x18 ;  /* 0x0000000003037211 */ /* 0x001fca00078ec0ff */
[----:B------:R0:W1:Y:S02]  /*21d0*/  LDS.64 R4, [R3+0x10] ;  /* 0x0000100003047984 */ /* 0x0000640000000a00 */
.L_x_46:
        /* <DEDUP_REMOVED lines=14> */
.L_x_47:
        /* <DEDUP_REMOVED lines=16> */
.L_x_48:
[----:B------:R-:W0:Y:S01]  /*23c0*/  S2R R3, SR_CgaCtaId ;  /* 0x0000000000037919 */ /* 0x000e220000008800 */
[----:B------:R-:W-:-:S04]  /*23d0*/  MOV R0, 0x400 ;  /* 0x0000040000007802 */ /* 0x000fc80000000f00 */
[----:B0-----:R-:W-:-:S05]  /*23e0*/  LEA R3, R3, R0, 0x18 ;  /* 0x0000000003037211 */ /* 0x001fca00078ec0ff */
[----:B------:R0:W1:Y:S02]  /*23f0*/  LDS.64 R4, [R3+0x10] ;  /* 0x0000100003047984 */ /* 0x0000640000000a00 */
.L_x_49:
        /* <DEDUP_REMOVED lines=14> */
.L_x_50:
[----:B------:R-:W0:Y:S01]  /*24e0*/  S2UR UR5, SR_CgaCtaId ;  /* 0x00000000000579c3 */ /* 0x000e220000008800 */
[----:B------:R-:W-:Y:S01]  /*24f0*/  UMOV UR4, 0x400 ;  /* 0x0000040000047882 */ /* 0x000fe20000000000 */
[----:B------:R-:W-:Y:S01]  /*2500*/  HFMA2 R0, -RZ, RZ, 0, 3.5762786865234375e-07 ;  /* 0x00000006ff007431 */ /* 0x000fe200000001ff */
        /* <DEDUP_REMOVED lines=13> */
.L_x_51:
[----:B------:R-:W0:Y:S01]  /*25e0*/  S2R R3, SR_CgaCtaId ;  /* 0x0000000000037919 */ /* 0x000e220000008800 */
[----:B------:R-:W-:-:S04]  /*25f0*/  MOV R0, 0x400 ;  /* 0x0000040000007802 */ /* 0x000fc80000000f00 */
[----:B0-----:R-:W-:-:S05]  /*2600*/  LEA R3, R3, R0, 0x18 ;  /* 0x0000000003037211 */ /* 0x001fca00078ec0ff */
[----:B------:R0:W1:Y:S02]  /*2610*/  LDS.64 R4, [R3+0x10] ;  /* 0x0000100003047984 */ /* 0x0000640000000a00 */
.L_x_52:
        /* <DEDUP_REMOVED lines=14> */
.L_x_53:
        /* <DEDUP_REMOVED lines=16> */
.L_x_54:
[----:B------:R-:W0:Y:S01]  /*2800*/  S2R R3, SR_CgaCtaId ;  /* 0x0000000000037919 */ /* 0x000e220000008800 */
[----:B------:R-:W-:-:S04]  /*2810*/  MOV R0, 0x400 ;  /* 0x0000040000007802 */ /* 0x000fc80000000f00 */
[----:B0-----:R-:W-:-:S05]  /*2820*/  LEA R3, R3, R0, 0x18 ;  /* 0x0000000003037211 */ /* 0x001fca00078ec0ff */
[----:B------:R0:W1:Y:S02]  /*2830*/  LDS.64 R4, [R3+0x10] ;  /* 0x0000100003047984 */ /* 0x0000640000000a00 */
.L_x_55:
        /* <DEDUP_REMOVED lines=14> */
.L_x_56:
[----:B------:R-:W0:Y:S01]  /*2920*/  S2UR UR5, SR_CgaCtaId ;  /* 0x00000000000579c3 */ /* 0x000e220000008800 */
[----:B------:R-:W-:Y:S01]  /*2930*/  UMOV UR4, 0x400 ;  /* 0x0000040000047882 */ /* 0x000fe20000000000 */
[----:B------:R-:W-:Y:S01]  /*2940*/  HFMA2 R0, -RZ, RZ, 0, 4.76837158203125e-07 ;  /* 0x00000008ff007431 */ /* 0x000fe200000001ff */
        /* <DEDUP_REMOVED lines=13> */
.L_x_57:
[----:B------:R-:W0:Y:S01]  /*2a20*/  S2R R3, SR_CgaCtaId ;  /* 0x0000000000037919 */ /* 0x000e220000008800 */
[----:B------:R-:W-:-:S04]  /*2a30*/  MOV R0, 0x400 ;  /* 0x0000040000007802 */ /* 0x000fc80000000f00 */
[----:B0-----:R-:W-:-:S05]  /*2a40*/  LEA R3, R3, R0, 0x18 ;  /* 0x0000000003037211 */ /* 0x001fca00078ec0ff */
[----:B------:R0:W1:Y:S02]  /*2a50*/  LDS.64 R4, [R3+0x10] ;  /* 0x0000100003047984 */ /* 0x0000640000000a00 */
.L_x_58:
        /* <DEDUP_REMOVED lines=14> */
.L_x_59:
        /* <DEDUP_REMOVED lines=16> */
.L_x_30:
[----:B------:R-:W-:Y:S05]  /*2c40*/  WARPSYNC.ALL ;  /* 0x0000000000007948 */ /* 0x000fea0003800000 */
[----:B------:R-:W-:Y:S06]  /*2c50*/  BAR.SYNC.DEFER_BLOCKING 0x0 ;  /* 0x0000000000007b1d */ /* 0x000fec0000010000 */
[----:B------:R-:W-:Y:S05]  /*2c60*/  EXIT ;  /* 0x000000000000794d */ /* 0x000fea0003800000 */
.L_x_60:
[----:B------:R-:W-:-:S00]  /*2c70*/  BRA `(.L_x_60) ;  /* 0xfffffffc00fc7947 */ /* 0x000fc0000383ffff */
[----:B------:R-:W-:-:S00]  /*2c80*/  NOP ;  /* 0x0000000000007918 */ /* 0x000fc00000000000 */
[----:B------:R-:W-:-:S00]  /*2c90*/  NOP ;  /* 0x0000000000007918 */ /* 0x000fc00000000000 */
[----:B------:R-:W-:-:S00]  /*2ca0*/  NOP ;  /* 0x0000000000007918 */ /* 0x000fc00000000000 */
[----:B------:R-:W-:-:S00]  /*2cb0*/  NOP ;  /* 0x0000000000007918 */ /* 0x000fc00000000000 */
[----:B------:R-:W-:-:S00]  /*2cc0*/  NOP ;  /* 0x0000000000007918 */ /* 0x000fc00000000000 */
[----:B------:R-:W-:-:S00]  /*2cd0*/  NOP ;  /* 0x0000000000007918 */ /* 0x000fc00000000000 */
[----:B------:R-:W-:-:S00]  /*2ce0*/  NOP ;  /* 0x0000000000007918 */ /* 0x000fc00000000000 */
[----:B------:R-:W-:-:S00]  /*2cf0*/  NOP ;  /* 0x0000000000007918 */ /* 0x000fc00000000000 */
.L_x_61:


//--------------------- .nv.global.init           --------------------------
	.section	.nv.global.init,"aw",@progbits
.nv.global.init:
	.type		$str,@object
	.size		$str,($str$2 - $str)
$str:
        /*0000*/ 	.byte	0x64, 0x6f, 0x6e, 0x65, 0x20, 0x30, 0x20, 0x6c, 0x6f, 0x61, 0x64, 0x0a, 0x00
	.type		$str$2,@object
	.size		$str$2,($str$1 - $str$2)
$str$2:
        /*000d*/ 	.byte	0x64, 0x6f, 0x6e, 0x65, 0x20, 0x25, 0x64, 0x20, 0x6c, 0x6f, 0x61, 0x64, 0x0a, 0x00
	.type		$str$1,@object
	.size		$str$1,($str$3 - $str$1)
$str$1:
        /*001b*/ 	.byte	0x62, 0x65, 0x67, 0x69, 0x6e, 0x20, 0x25, 0x64, 0x20, 0x6c, 0x6f, 0x61, 0x64, 0x0a, 0x00
	.type		$str$3,@object
	.size		$str$3,($str$4 - $str$3)
$str$3:
        /*002a*/ 	.byte	0x43, 0x6f, 0x6e, 0x73, 0x75, 0x6d, 0x65, 0x72, 0x20, 0x69, 0x74, 0x65, 0x72, 0x20, 0x25, 0x64
        /*003a*/ 	.byte	0x3a, 0x20, 0x73, 0x74, 0x61, 0x72, 0x74, 0x69, 0x6e, 0x67, 0x2c, 0x20, 0x77, 0x69, 0x6c, 0x6c
        /*004a*/ 	.byte	0x20, 0x73, 0x65, 0x74, 0x20, 0x74, 0x6f, 0x6b, 0x65, 0x6e, 0x5f, 0x66, 0x69, 0x6e, 0x69, 0x73
        /*005a*/ 	.byte	0x68, 0x0a, 0x00
	.type		$str$4,@object
	.size		$str$4,(.L_4 - $str$4)
$str$4:
        /*005d*/ 	.byte	0x43, 0x6f, 0x6e, 0x73, 0x75, 0x6d, 0x65, 0x72, 0x20, 0x69, 0x74, 0x65, 0x72, 0x20, 0x25, 0x64
        /*006d*/ 	.byte	0x3a, 0x20, 0x66, 0x69, 0x6e, 0x69, 0x73, 0x68, 0x65, 0x64, 0x2c, 0x20, 0x73, 0x65, 0x74, 0x20
        /*007d*/ 	.byte	0x74, 0x6f, 0x6b, 0x65, 0x6e, 0x5f, 0x66, 0x69, 0x6e, 0x69, 0x73, 0x68, 0x20, 0x3d, 0x20, 0x30
        /*008d*/ 	.byte	0x78, 0x25, 0x6c, 0x78, 0x0a, 0x00
.L_4:


//--------------------- .nv.shared.producer_consumer_sanity --------------------------
	.section	.nv.shared.producer_consumer_sanity,"aw",@nobits
	.sectionflags	@""
	.align	8
.nv.shared.producer_consumer_sanity:
	.zero		1056


//--------------------- .nv.shared.reserved.0     --------------------------
	.section	.nv.shared.reserved.0,"aw",@nobits
	.weak		__nv_reservedSMEM_offset_0_alias
	.size		__nv_reservedSMEM_offset_0_alias, 0, 64
	.other		__nv_reservedSMEM_offset_0_alias,@"STO_CUDA_RESERVED_SHARED STV_DEFAULT"
__nv_reservedSMEM_offset_0_alias:
	.zero		0
	.zero		64


//--------------------- .nv.constant0.producer_consumer_sanity --------------------------
	.section	.nv.constant0.producer_consumer_sanity,"a",@progbits
	.sectionflags	@""
	.align	4
.nv.constant0.producer_consumer_sanity:
	.zero		896


//--------------------- SYMBOLS --------------------------

	.type		.nv.reservedSmem.offset0,@object
	.size		.nv.reservedSmem.offset0,0x4
	.type		.nv.reservedSmem.cap,@object
	.size		.nv.reservedSmem.cap,0x4
	.type		vprintf,@function
